	.target	sm_90a

	.elftype	@"ET_EXEC"


//--------------------- .note.nv.tkinfo           --------------------------
	.section	.note.nv.tkinfo,"",@"SHT_NOTE"
	.sectionflags	@"SHF_NOTE_NV_TKINFO"
	.tkinfo
        /*0018*/ 	.word	0x00000002
        /*0030*/ 	.string	""
        /*0030*/ 	.string	"ptxas"
        /*0030*/ 	.string	"Cuda compilation tools, release 13.0, V13.0.88"
        /*0030*/ 	.string	"Build cuda_13.0.r13.0/compiler.36424714_0"
        /*0030*/ 	.string	"-arch sm_90a -m 64 "



//--------------------- .note.nv.cuinfo           --------------------------
	.section	.note.nv.cuinfo,"",@"SHT_NOTE"
	.sectionflags	@"SHF_NOTE_NV_CUINFO"
        /*0018*/ 	.short	0x0002
        /*001a*/ 	.short	0x005a
        /*001c*/ 	.short	0x0082
	.zero		2


//--------------------- .nv.info                  --------------------------
	.section	.nv.info,"",@"SHT_CUDA_INFO"
	.align	4


	//----- nvinfo : EIATTR_REGCOUNT
	.align		4
        /*0000*/ 	.byte	0x04, 0x2f
        /*0002*/ 	.short	(.L_15 - .L_14)
	.align		4
.L_14:
        /*0004*/ 	.word	index@(_ZN7cutlass13device_kernelINS_4gemm6kernel13GemmUniversalIN4cute5tupleIJiiiiEEENS1_10collective13CollectiveMmaINS1_34MainloopSm90TmaGmmaWarpSpecializedILi2ENS5_IJNS4_1CILi1EEENSA_ILi4EEESB_EEENS1_35KernelTmaWarpSpecializedCooperativeEEENS5_IJNSA_ILi256EEENSA_ILi64EEENSA_ILi128EEEEEENS_6half_tENS5_IJlSB_lEEESK_SL_NS4_8TiledMMAINS4_8MMA_AtomIJNS4_4SM904GMMA25MMA_64x64x16_F32F16F16_SSILNSP_5MajorE0ELSR_0ELNSP_7ScaleInE1ELSS_1EEEEEENS4_6LayoutINS5_IJNSA_ILi2EEESB_SB_EEENS5_IJSB_NSA_ILi0EEESY_EEEEENS5_IJNS4_10UnderscoreES11_S11_EEEEENS4_23SM90_TMA_LOAD_MULTICASTENS4_14ComposedLayoutINS4_7SwizzleILi3ELi4ELi3EEENS4_18smem_ptr_flag_bitsILi16EEENSV_INS5_IJNSA_ILi8EEESH_EEENS5_IJSH_SB_EEEEEEEvNS4_8identityENS4_13SM90_TMA_LOADES1E_vS1F_EENS_8epilogue10collective6detail29Sm90TmaWarpSpecializedAdapterINS1J_15DefaultEpilogueISK_SL_SL_NS1I_6thread17LinearCombinationISK_Li1EffLNS1N_9ScaleType4KindE0ELNS_15FloatRoundStyleE2ESK_EENS1_15EpilogueDefaultEEEEEvvEEEEvNT_6ParamsE)
        /*0008*/ 	.word	0x000000a8


	//----- nvinfo : EIATTR_FRAME_SIZE
	.align		4
.L_15:
        /*000c*/ 	.byte	0x04, 0x11
        /*000e*/ 	.short	(.L_17 - .L_16)
	.align		4
.L_16:
        /*0010*/ 	.word	index@(_ZN7cutlass13device_kernelINS_4gemm6kernel13GemmUniversalIN4cute5tupleIJiiiiEEENS1_10collective13CollectiveMmaINS1_34MainloopSm90TmaGmmaWarpSpecializedILi2ENS5_IJNS4_1CILi1EEENSA_ILi4EEESB_EEENS1_35KernelTmaWarpSpecializedCooperativeEEENS5_IJNSA_ILi256EEENSA_ILi64EEENSA_ILi128EEEEEENS_6half_tENS5_IJlSB_lEEESK_SL_NS4_8TiledMMAINS4_8MMA_AtomIJNS4_4SM904GMMA25MMA_64x64x16_F32F16F16_SSILNSP_5MajorE0ELSR_0ELNSP_7ScaleInE1ELSS_1EEEEEENS4_6LayoutINS5_IJNSA_ILi2EEESB_SB_EEENS5_IJSB_NSA_ILi0EEESY_EEEEENS5_IJNS4_10UnderscoreES11_S11_EEEEENS4_23SM90_TMA_LOAD_MULTICASTENS4_14ComposedLayoutINS4_7SwizzleILi3ELi4ELi3EEENS4_18smem_ptr_flag_bitsILi16EEENSV_INS5_IJNSA_ILi8EEESH_EEENS5_IJSH_SB_EEEEEEEvNS4_8identityENS4_13SM90_TMA_LOADES1E_vS1F_EENS_8epilogue10collective6detail29Sm90TmaWarpSpecializedAdapterINS1J_15DefaultEpilogueISK_SL_SL_NS1I_6thread17LinearCombinationISK_Li1EffLNS1N_9ScaleType4KindE0ELNS_15FloatRoundStyleE2ESK_EENS1_15EpilogueDefaultEEEEEvvEEEEvNT_6ParamsE)
        /*0014*/ 	.word	0x00000000


	//----- nvinfo : EIATTR_MIN_STACK_SIZE
	.align		4
.L_17:
        /*0018*/ 	.byte	0x04, 0x12
        /*001a*/ 	.short	(.L_19 - .L_18)
	.align		4
.L_18:
        /*001c*/ 	.word	index@(_ZN7cutlass13device_kernelINS_4gemm6kernel13GemmUniversalIN4cute5tupleIJiiiiEEENS1_10collective13CollectiveMmaINS1_34MainloopSm90TmaGmmaWarpSpecializedILi2ENS5_IJNS4_1CILi1EEENSA_ILi4EEESB_EEENS1_35KernelTmaWarpSpecializedCooperativeEEENS5_IJNSA_ILi256EEENSA_ILi64EEENSA_ILi128EEEEEENS_6half_tENS5_IJlSB_lEEESK_SL_NS4_8TiledMMAINS4_8MMA_AtomIJNS4_4SM904GMMA25MMA_64x64x16_F32F16F16_SSILNSP_5MajorE0ELSR_0ELNSP_7ScaleInE1ELSS_1EEEEEENS4_6LayoutINS5_IJNSA_ILi2EEESB_SB_EEENS5_IJSB_NSA_ILi0EEESY_EEEEENS5_IJNS4_10UnderscoreES11_S11_EEEEENS4_23SM90_TMA_LOAD_MULTICASTENS4_14ComposedLayoutINS4_7SwizzleILi3ELi4ELi3EEENS4_18smem_ptr_flag_bitsILi16EEENSV_INS5_IJNSA_ILi8EEESH_EEENS5_IJSH_SB_EEEEEEEvNS4_8identityENS4_13SM90_TMA_LOADES1E_vS1F_EENS_8epilogue10collective6detail29Sm90TmaWarpSpecializedAdapterINS1J_15DefaultEpilogueISK_SL_SL_NS1I_6thread17LinearCombinationISK_Li1EffLNS1N_9ScaleType4KindE0ELNS_15FloatRoundStyleE2ESK_EENS1_15EpilogueDefaultEEEEEvvEEEEvNT_6ParamsE)
        /*0020*/ 	.word	0x00000000
.L_19:


//--------------------- .nv.compat                --------------------------
	.section	.nv.compat,"",@"SHT_CUDA_COMPAT_INFO"
	.align	4
        /*0000*/ 	.byte	0x02, 0x09, 0x01, 0x00, 0x02, 0x02, 0x04, 0x00, 0x02, 0x05, 0x05, 0x00, 0x03, 0x07, 0x01, 0x01
        /*0010*/ 	.byte	0x02, 0x03, 0x01, 0x00, 0x02, 0x06, 0x01, 0x00, 0x04, 0x0b, 0x08, 0x00, 0x00, 0x00, 0x00, 0x00
        /*0020*/ 	.byte	0x00, 0x00, 0x00, 0x00


//--------------------- .nv.info._ZN7cutlass13device_kernelINS_4gemm6kernel13GemmUniversalIN4cute5tupleIJiiiiEEENS1_10collective13CollectiveMmaINS1_34MainloopSm90TmaGmmaWarpSpecializedILi2ENS5_IJNS4_1CILi1EEENSA_ILi4EEESB_EEENS1_35KernelTmaWarpSpecializedCooperativeEEENS5_IJNSA_ILi256EEENSA_ILi64EEENSA_ILi128EEEEEENS_6half_tENS5_IJlSB_lEEESK_SL_NS4_8TiledMMAINS4_8MMA_AtomIJNS4_4SM904GMMA25MMA_64x64x16_F32F16F16_SSILNSP_5MajorE0ELSR_0ELNSP_7ScaleInE1ELSS_1EEEEEENS4_6LayoutINS5_IJNSA_ILi2EEESB_SB_EEENS5_IJSB_NSA_ILi0EEESY_EEEEENS5_IJNS4_10UnderscoreES11_S11_EEEEENS4_23SM90_TMA_LOAD_MULTICASTENS4_14ComposedLayoutINS4_7SwizzleILi3ELi4ELi3EEENS4_18smem_ptr_flag_bitsILi16EEENSV_INS5_IJNSA_ILi8EEESH_EEENS5_IJSH_SB_EEEEEEEvNS4_8identityENS4_13SM90_TMA_LOADES1E_vS1F_EENS_8epilogue10collective6detail29Sm90TmaWarpSpecializedAdapterINS1J_15DefaultEpilogueISK_SL_SL_NS1I_6thread17LinearCombinationISK_Li1EffLNS1N_9ScaleType4KindE0ELNS_15FloatRoundStyleE2ESK_EENS1_15EpilogueDefaultEEEEEvvEEEEvNT_6ParamsE --------------------------
	.section	.nv.info._ZN7cutlass13device_kernelINS_4gemm6kernel13GemmUniversalIN4cute5tupleIJiiiiEEENS1_10collective13CollectiveMmaINS1_34MainloopSm90TmaGmmaWarpSpecializedILi2ENS5_IJNS4_1CILi1EEENSA_ILi4EEESB_EEENS1_35KernelTmaWarpSpecializedCooperativeEEENS5_IJNSA_ILi256EEENSA_ILi64EEENSA_ILi128EEEEEENS_6half_tENS5_IJlSB_lEEESK_SL_NS4_8TiledMMAINS4_8MMA_AtomIJNS4_4SM904GMMA25MMA_64x64x16_F32F16F16_SSILNSP_5MajorE0ELSR_0ELNSP_7ScaleInE1ELSS_1EEEEEENS4_6LayoutINS5_IJNSA_ILi2EEESB_SB_EEENS5_IJSB_NSA_ILi0EEESY_EEEEENS5_IJNS4_10UnderscoreES11_S11_EEEEENS4_23SM90_TMA_LOAD_MULTICASTENS4_14ComposedLayoutINS4_7SwizzleILi3ELi4ELi3EEENS4_18smem_ptr_flag_bitsILi16EEENSV_INS5_IJNSA_ILi8EEESH_EEENS5_IJSH_SB_EEEEEEEvNS4_8identityENS4_13SM90_TMA_LOADES1E_vS1F_EENS_8epilogue10collective6detail29Sm90TmaWarpSpecializedAdapterINS1J_15DefaultEpilogueISK_SL_SL_NS1I_6thread17LinearCombinationISK_Li1EffLNS1N_9ScaleType4KindE0ELNS_15FloatRoundStyleE2ESK_EENS1_15EpilogueDefaultEEEEEvvEEEEvNT_6ParamsE,"",@"SHT_CUDA_INFO"
	.sectionflags	@""
	.align	4


	//----- nvinfo : EIATTR_CUDA_API_VERSION
	.align		4
        /*0000*/ 	.byte	0x04, 0x37
        /*0002*/ 	.short	(.L_21 - .L_20)
.L_20:
        /*0004*/ 	.word	0x00000082


	//----- nvinfo : EIATTR_KPARAM_INFO
	.align		4
.L_21:
        /*0008*/ 	.byte	0x04, 0x17
        /*000a*/ 	.short	(.L_23 - .L_22)
.L_22:
        /*000c*/ 	.word	0x00000000
        /*0010*/ 	.short	0x0000
        /*0012*/ 	.short	0x0070
        /*0014*/ 	.byte	0x00, 0xf0, 0x01, 0x10


	//----- nvinfo : EIATTR_SPARSE_MMA_MASK
	.align		4
.L_23:
        /*0018*/ 	.byte	0x03, 0x50
        /*001a*/ 	.short	0x0000


	//----- nvinfo : EIATTR_MAXREG_COUNT
	.align		4
        /*001c*/ 	.byte	0x03, 0x1b
        /*001e*/ 	.short	0x00a8


	//----- nvinfo : EIATTR_NUM_BARRIERS
	.align		4
        /*0020*/ 	.byte	0x02, 0x4c
        /*0022*/ 	.byte	0x01
	.zero		1


	//----- nvinfo : EIATTR_EXTERNS
	.align		4
        /*0024*/ 	.byte	0x04, 0x0f
        /*0026*/ 	.short	(.L_25 - .L_24)


	//   ....[0]....
	.align		4
.L_24:
        /*0028*/ 	.word	index@(__assertfail)


	//----- nvinfo : EIATTR_MERCURY_ISA_VERSION
	.align		4
.L_25:
        /*002c*/ 	.byte	0x03, 0x5f
        /*002e*/ 	.short	0x0101


	//----- nvinfo : EIATTR_INT_WARP_WIDE_INSTR_OFFSETS
	.align		4
        /*0030*/ 	.byte	0x04, 0x31
        /*0032*/ 	.short	(.L_27 - .L_26)


	//   ....[0]....
.L_26:
        /*0034*/ 	.word	0x00000440


	//   ....[1]....
        /*0038*/ 	.word	0x00000460


	//   ....[2]....
        /*003c*/ 	.word	0x000005f0


	//   ....[3]....
        /*0040*/ 	.word	0x00002820


	//----- nvinfo : EIATTR_COOP_GROUP_MASK_REGIDS
	.align		4
.L_27:
        /*0044*/ 	.byte	0x04, 0x29
        /*0046*/ 	.short	(.L_29 - .L_28)


	//   ....[0]....
.L_28:
        /*0048*/ 	.word	0xffffffff


	//   ....[1]....
        /*004c*/ 	.word	0xffffffff


	//   ....[2]....
        /*0050*/ 	.word	0xffffffff


	//   ....[3]....
        /*0054*/ 	.word	0xffffffff


	//   ....[4]....
        /*0058*/ 	.word	0xffffffff


	//   ....[5]....
        /*005c*/ 	.word	0xffffffff


	//----- nvinfo : EIATTR_COOP_GROUP_INSTR_OFFSETS
	.align		4
.L_29:
        /*0060*/ 	.byte	0x04, 0x28
        /*0062*/ 	.short	(.L_31 - .L_30)


	//   ....[0]....
.L_30:
        /*0064*/ 	.word	0x00000060


	//   ....[1]....
        /*0068*/ 	.word	0x00000070


	//   ....[2]....
        /*006c*/ 	.word	0x00000130


	//   ....[3]....
        /*0070*/ 	.word	0x00000280


	//   ....[4]....
        /*0074*/ 	.word	0x00000750


	//   ....[5]....
        /*0078*/ 	.word	0x00001410


	//----- nvinfo : EIATTR_REG_RECONFIG
	.align		4
.L_31:
        /*007c*/ 	.byte	0x01, 0x54
	.zero		2


	//----- nvinfo : EIATTR_SYSCALL_OFFSETS
	.align		4
        /*0080*/ 	.byte	0x04, 0x46
        /*0082*/ 	.short	(.L_33 - .L_32)


	//   ....[0]....
.L_32:
        /*0084*/ 	.word	0x00001600


	//----- nvinfo : EIATTR_MBARRIER_INSTR_OFFSETS
	.align		4
.L_33:
        /*0088*/ 	.byte	0x04, 0x39
        /*008a*/ 	.short	(.L_35 - .L_34)


	//   ....[0]....
.L_34:
        /*008c*/ 	.word	0x00000230
        /*0090*/ 	.word	0x000000ff
        /*0094*/ 	.word	0x00000000
        /*0098*/ 	.short	0x0100
        /*009a*/ 	.byte	0x08
	.zero		1


	//   ....[1]....
        /*009c*/ 	.word	0x00000240
        /*00a0*/ 	.word	0x000000ff
        /*00a4*/ 	.word	0x00000010
        /*00a8*/ 	.short	0x0100
        /*00aa*/ 	.byte	0x08
	.zero		1


	//   ....[2]....
        /*00ac*/ 	.word	0x00000250
        /*00b0*/ 	.word	0x000000ff
        /*00b4*/ 	.word	0x00000008
        /*00b8*/ 	.short	0x0100
        /*00ba*/ 	.byte	0x08
	.zero		1


	//   ....[3]....
        /*00bc*/ 	.word	0x00000260
        /*00c0*/ 	.word	0x000000ff
        /*00c4*/ 	.word	0x00000018
        /*00c8*/ 	.short	0x0100
        /*00ca*/ 	.byte	0x08
	.zero		1


	//   ....[4]....
        /*00cc*/ 	.word	0x00000680
        /*00d0*/ 	.word	0x000000ff
        /*00d4*/ 	.word	0x00000030
        /*00d8*/ 	.short	0x0100
        /*00da*/ 	.byte	0x06
	.zero		1


	//   ....[5]....
        /*00dc*/ 	.word	0x00000700
        /*00e0*/ 	.word	0x000000ff
        /*00e4*/ 	.word	0x00000038
        /*00e8*/ 	.short	0x0100
        /*00ea*/ 	.byte	0x06
	.zero		1


	//   ....[6]....
        /*00ec*/ 	.word	0x000016c0
        /*00f0*/ 	.word	0x00000003
        /*00f4*/ 	.word	0x00000000
        /*00f8*/ 	.short	0x010a
        /*00fa*/ 	.byte	0x3f
	.zero		1


	//   ....[7]....
        /*00fc*/ 	.word	0x00001720
        /*0100*/ 	.word	0x00000003
        /*0104*/ 	.word	0x00000000
        /*0108*/ 	.short	0x010a
        /*010a*/ 	.byte	0x3f
	.zero		1


	//   ....[8]....
        /*010c*/ 	.word	0x00001f70
        /*0110*/ 	.word	0x00000005
        /*0114*/ 	.word	0x00000000
        /*0118*/ 	.short	0x010a
        /*011a*/ 	.byte	0x3f
	.zero		1


	//   ....[9]....
        /*011c*/ 	.word	0x00001fb0
        /*0120*/ 	.word	0x00000005
        /*0124*/ 	.word	0x00000000
        /*0128*/ 	.short	0x010a
        /*012a*/ 	.byte	0x3f
	.zero		1


	//   ....[10]....
        /*012c*/ 	.word	0x000026d0
        /*0130*/ 	.word	0x00000004
        /*0134*/ 	.word	0x00000000
        /*0138*/ 	.short	0x0101
        /*013a*/ 	.byte	0x3f
	.zero		1


	//   ....[11]....
        /*013c*/ 	.word	0x00002890
        /*0140*/ 	.word	0x00000000
        /*0144*/ 	.word	0x00000000
        /*0148*/ 	.short	0x0101
        /*014a*/ 	.byte	0x3f
	.zero		1


	//   ....[12]....
        /*014c*/ 	.word	0x00008320
        /*0150*/ 	.word	0x00000014
        /*0154*/ 	.word	0x00000010
        /*0158*/ 	.short	0x010a
        /*015a*/ 	.byte	0x3f
	.zero		1


	//   ....[13]....
        /*015c*/ 	.word	0x000087a0
        /*0160*/ 	.word	0x00000006
        /*0164*/ 	.word	0x00000038
        /*0168*/ 	.short	0x0101
        /*016a*/ 	.byte	0x3f
	.zero		1


	//   ....[14]....
        /*016c*/ 	.word	0x00008ec0
        /*0170*/ 	.word	0x00000007
        /*0174*/ 	.word	0x00000000
        /*0178*/ 	.short	0x010a
        /*017a*/ 	.byte	0x3f
	.zero		1


	//   ....[15]....
        /*017c*/ 	.word	0x00008f40
        /*0180*/ 	.word	0x00000005
        /*0184*/ 	.word	0x00000000
        /*0188*/ 	.short	0x010a
        /*018a*/ 	.byte	0x3f
	.zero		1


	//   ....[16]....
        /*018c*/ 	.word	0x00008fa0
        /*0190*/ 	.word	0x00000003
        /*0194*/ 	.word	0x00000000
        /*0198*/ 	.short	0x010a
        /*019a*/ 	.byte	0x3f
	.zero		1


	//   ....[17]....
        /*019c*/ 	.word	0x00008ff0
        /*01a0*/ 	.word	0x00000005
        /*01a4*/ 	.word	0x00000000
        /*01a8*/ 	.short	0x010a
        /*01aa*/ 	.byte	0x3f
	.zero		1


	//   ....[18]....
        /*01ac*/ 	.word	0x000090c0
        /*01b0*/ 	.word	0x00000014
        /*01b4*/ 	.word	0x00000010
        /*01b8*/ 	.short	0x010a
        /*01ba*/ 	.byte	0x3f
	.zero		1


	//   ....[19]....
        /*01bc*/ 	.word	0x00009190
        /*01c0*/ 	.word	0x00000007
        /*01c4*/ 	.word	0x00000000
        /*01c8*/ 	.short	0x010a
        /*01ca*/ 	.byte	0x3f
	.zero		1


	//----- nvinfo : EIATTR_NUM_MBARRIERS
	.align		4
.L_35:
        /*01cc*/ 	.byte	0x03, 0x38
        /*01ce*/ 	.short	0x0006


	//----- nvinfo : EIATTR_EXIT_INSTR_OFFSETS
	.align		4
        /*01d0*/ 	.byte	0x04, 0x1c
        /*01d2*/ 	.short	(.L_37 - .L_36)


	//   ....[0]....
.L_36:
        /*01d4*/ 	.word	0x00000930


	//   ....[1]....
        /*01d8*/ 	.word	0x00001150


	//   ....[2]....
        /*01dc*/ 	.word	0x00007ab0


	//   ....[3]....
        /*01e0*/ 	.word	0x00008010


	//   ....[4]....
        /*01e4*/ 	.word	0x00008f90


	//----- nvinfo : EIATTR_MAX_THREADS
	.align		4
.L_37:
        /*01e8*/ 	.byte	0x04, 0x05
        /*01ea*/ 	.short	(.L_39 - .L_38)
.L_38:
        /*01ec*/ 	.word	0x00000180
        /*01f0*/ 	.word	0x00000001
        /*01f4*/ 	.word	0x00000001


	//----- nvinfo : EIATTR_CRS_STACK_SIZE
	.align		4
.L_39:
        /*01f8*/ 	.byte	0x04, 0x1e
        /*01fa*/ 	.short	(.L_41 - .L_40)
.L_40:
        /*01fc*/ 	.word	0x00000000


	//----- nvinfo : EIATTR_CBANK_PARAM_SIZE
	.align		4
.L_41:
        /*0200*/ 	.byte	0x03, 0x19
        /*0202*/ 	.short	0x0470


	//----- nvinfo : EIATTR_PARAM_CBANK
	.align		4
        /*0204*/ 	.byte	0x04, 0x0a
        /*0206*/ 	.short	(.L_43 - .L_42)
	.align		4
.L_42:
        /*0208*/ 	.word	index@(.nv.constant0._ZN7cutlass13device_kernelINS_4gemm6kernel13GemmUniversalIN4cute5tupleIJiiiiEEENS1_10collective13CollectiveMmaINS1_34MainloopSm90TmaGmmaWarpSpecializedILi2ENS5_IJNS4_1CILi1EEENSA_ILi4EEESB_EEENS1_35KernelTmaWarpSpecializedCooperativeEEENS5_IJNSA_ILi256EEENSA_ILi64EEENSA_ILi128EEEEEENS_6half_tENS5_IJlSB_lEEESK_SL_NS4_8TiledMMAINS4_8MMA_AtomIJNS4_4SM904GMMA25MMA_64x64x16_F32F16F16_SSILNSP_5MajorE0ELSR_0ELNSP_7ScaleInE1ELSS_1EEEEEENS4_6LayoutINS5_IJNSA_ILi2EEESB_SB_EEENS5_IJSB_NSA_ILi0EEESY_EEEEENS5_IJNS4_10UnderscoreES11_S11_EEEEENS4_23SM90_TMA_LOAD_MULTICASTENS4_14ComposedLayoutINS4_7SwizzleILi3ELi4ELi3EEENS4_18smem_ptr_flag_bitsILi16EEENSV_INS5_IJNSA_ILi8EEESH_EEENS5_IJSH_SB_EEEEEEEvNS4_8identityENS4_13SM90_TMA_LOADES1E_vS1F_EENS_8epilogue10collective6detail29Sm90TmaWarpSpecializedAdapterINS1J_15DefaultEpilogueISK_SL_SL_NS1I_6thread17LinearCombinationISK_Li1EffLNS1N_9ScaleType4KindE0ELNS_15FloatRoundStyleE2ESK_EENS1_15EpilogueDefaultEEEEEvvEEEEvNT_6ParamsE)
        /*020c*/ 	.short	0x0210
        /*020e*/ 	.short	0x0470


	//----- nvinfo : EIATTR_SW_WAR
	.align		4
.L_43:
        /*0210*/ 	.byte	0x04, 0x36
        /*0212*/ 	.short	(.L_45 - .L_44)
.L_44:
        /*0214*/ 	.word	0x00000008
.L_45:


//--------------------- .nv.callgraph             --------------------------
	.section	.nv.callgraph,"",@"SHT_CUDA_CALLGRAPH"
	.align	4
	.sectionentsize	8
	.align		4
        /*0000*/ 	.word	0x00000000
	.align		4
        /*0004*/ 	.word	0xffffffff
	.align		4
        /*0008*/ 	.word	index@(_ZN7cutlass13device_kernelINS_4gemm6kernel13GemmUniversalIN4cute5tupleIJiiiiEEENS1_10collective13CollectiveMmaINS1_34MainloopSm90TmaGmmaWarpSpecializedILi2ENS5_IJNS4_1CILi1EEENSA_ILi4EEESB_EEENS1_35KernelTmaWarpSpecializedCooperativeEEENS5_IJNSA_ILi256EEENSA_ILi64EEENSA_ILi128EEEEEENS_6half_tENS5_IJlSB_lEEESK_SL_NS4_8TiledMMAINS4_8MMA_AtomIJNS4_4SM904GMMA25MMA_64x64x16_F32F16F16_SSILNSP_5MajorE0ELSR_0ELNSP_7ScaleInE1ELSS_1EEEEEENS4_6LayoutINS5_IJNSA_ILi2EEESB_SB_EEENS5_IJSB_NSA_ILi0EEESY_EEEEENS5_IJNS4_10UnderscoreES11_S11_EEEEENS4_23SM90_TMA_LOAD_MULTICASTENS4_14ComposedLayoutINS4_7SwizzleILi3ELi4ELi3EEENS4_18smem_ptr_flag_bitsILi16EEENSV_INS5_IJNSA_ILi8EEESH_EEENS5_IJSH_SB_EEEEEEEvNS4_8identityENS4_13SM90_TMA_LOADES1E_vS1F_EENS_8epilogue10collective6detail29Sm90TmaWarpSpecializedAdapterINS1J_15DefaultEpilogueISK_SL_SL_NS1I_6thread17LinearCombinationISK_Li1EffLNS1N_9ScaleType4KindE0ELNS_15FloatRoundStyleE2ESK_EENS1_15EpilogueDefaultEEEEEvvEEEEvNT_6ParamsE)
	.align		4
        /*000c*/ 	.word	index@(__assertfail)
	.align		4
        /*0010*/ 	.word	0x00000000
	.align		4
        /*0014*/ 	.word	0xfffffffe
	.align		4
        /*0018*/ 	.word	0x00000000
	.align		4
        /*001c*/ 	.word	0xfffffffd
	.align		4
        /*0020*/ 	.word	0x00000000
	.align		4
        /*0024*/ 	.word	0xfffffffc


//--------------------- .nv.constant4             --------------------------
	.section	.nv.constant4,"a",@progbits
	.align	8
	.align		8
.nv.constant4:
        /*0000*/ 	.dword	__assertfail
	.align		8
        /*0008*/ 	.dword	__unnamed_1
	.align		8
        /*0010*/ 	.dword	_ZN40_INTERNAL_e48e9e5b_4_k_cu_6e87e5b6_154384cuda3std3__45__cpo5beginE
	.align		8
        /*0018*/ 	.dword	_ZN40_INTERNAL_e48e9e5b_4_k_cu_6e87e5b6_154384cuda3std3__45__cpo3endE
	.align		8
        /*0020*/ 	.dword	_ZN40_INTERNAL_e48e9e5b_4_k_cu_6e87e5b6_154384cuda3std3__45__cpo6cbeginE
	.align		8
        /*0028*/ 	.dword	_ZN40_INTERNAL_e48e9e5b_4_k_cu_6e87e5b6_154384cuda3std3__45__cpo4cendE
	.align		8
        /*0030*/ 	.dword	_ZN40_INTERNAL_e48e9e5b_4_k_cu_6e87e5b6_154384cuda3std3__442_GLOBAL__N__e48e9e5b_4_k_cu_6e87e5b6_154386ignoreE
	.align		8
        /*0038*/ 	.dword	_ZN40_INTERNAL_e48e9e5b_4_k_cu_6e87e5b6_154384cuda3std3__419piecewise_constructE
	.align		8
        /*0040*/ 	.dword	_ZN40_INTERNAL_e48e9e5b_4_k_cu_6e87e5b6_154384cuda3std3__48in_placeE
	.align		8
        /*0048*/ 	.dword	_ZN40_INTERNAL_e48e9e5b_4_k_cu_6e87e5b6_154384cuda3std6ranges3__45__cpo4swapE
	.align		8
        /*0050*/ 	.dword	_ZN40_INTERNAL_e48e9e5b_4_k_cu_6e87e5b6_154384cuda3std6ranges3__45__cpo9iter_moveE
	.align		8
        /*0058*/ 	.dword	_ZN40_INTERNAL_e48e9e5b_4_k_cu_6e87e5b6_154384cute7productE
	.align		8
        /*0060*/ 	.dword	_ZN40_INTERNAL_e48e9e5b_4_k_cu_6e87e5b6_154384cute1_E
	.align		8
        /*0068*/ 	.dword	$str$22
	.align		8
        /*0070*/ 	.dword	$str$23


//--------------------- .text._ZN7cutlass13device_kernelINS_4gemm6kernel13GemmUniversalIN4cute5tupleIJiiiiEEENS1_10collective13CollectiveMmaINS1_34MainloopSm90TmaGmmaWarpSpecializedILi2ENS5_IJNS4_1CILi1EEENSA_ILi4EEESB_EEENS1_35KernelTmaWarpSpecializedCooperativeEEENS5_IJNSA_ILi256EEENSA_ILi64EEENSA_ILi128EEEEEENS_6half_tENS5_IJlSB_lEEESK_SL_NS4_8TiledMMAINS4_8MMA_AtomIJNS4_4SM904GMMA25MMA_64x64x16_F32F16F16_SSILNSP_5MajorE0ELSR_0ELNSP_7ScaleInE1ELSS_1EEEEEENS4_6LayoutINS5_IJNSA_ILi2EEESB_SB_EEENS5_IJSB_NSA_ILi0EEESY_EEEEENS5_IJNS4_10UnderscoreES11_S11_EEEEENS4_23SM90_TMA_LOAD_MULTICASTENS4_14ComposedLayoutINS4_7SwizzleILi3ELi4ELi3EEENS4_18smem_ptr_flag_bitsILi16EEENSV_INS5_IJNSA_ILi8EEESH_EEENS5_IJSH_SB_EEEEEEEvNS4_8identityENS4_13SM90_TMA_LOADES1E_vS1F_EENS_8epilogue10collective6detail29Sm90TmaWarpSpecializedAdapterINS1J_15DefaultEpilogueISK_SL_SL_NS1I_6thread17LinearCombinationISK_Li1EffLNS1N_9ScaleType4KindE0ELNS_15FloatRoundStyleE2ESK_EENS1_15EpilogueDefaultEEEEEvvEEEEvNT_6ParamsE --------------------------
	.section	.text._ZN7cutlass13device_kernelINS_4gemm6kernel13GemmUniversalIN4cute5tupleIJiiiiEEENS1_10collective13CollectiveMmaINS1_34MainloopSm90TmaGmmaWarpSpecializedILi2ENS5_IJNS4_1CILi1EEENSA_ILi4EEESB_EEENS1_35KernelTmaWarpSpecializedCooperativeEEENS5_IJNSA_ILi256EEENSA_ILi64EEENSA_ILi128EEEEEENS_6half_tENS5_IJlSB_lEEESK_SL_NS4_8TiledMMAINS4_8MMA_AtomIJNS4_4SM904GMMA25MMA_64x64x16_F32F16F16_SSILNSP_5MajorE0ELSR_0ELNSP_7ScaleInE1ELSS_1EEEEEENS4_6LayoutINS5_IJNSA_ILi2EEESB_SB_EEENS5_IJSB_NSA_ILi0EEESY_EEEEENS5_IJNS4_10UnderscoreES11_S11_EEEEENS4_23SM90_TMA_LOAD_MULTICASTENS4_14ComposedLayoutINS4_7SwizzleILi3ELi4ELi3EEENS4_18smem_ptr_flag_bitsILi16EEENSV_INS5_IJNSA_ILi8EEESH_EEENS5_IJSH_SB_EEEEEEEvNS4_8identityENS4_13SM90_TMA_LOADES1E_vS1F_EENS_8epilogue10collective6detail29Sm90TmaWarpSpecializedAdapterINS1J_15DefaultEpilogueISK_SL_SL_NS1I_6thread17LinearCombinationISK_Li1EffLNS1N_9ScaleType4KindE0ELNS_15FloatRoundStyleE2ESK_EENS1_15EpilogueDefaultEEEEEvvEEEEvNT_6ParamsE,"ax",@progbits
	.align	128
.text._ZN7cutlass13device_kernelINS_4gemm6kernel13GemmUniversalIN4cute5tupleIJiiiiEEENS1_10collective13CollectiveMmaINS1_34MainloopSm90TmaGmmaWarpSpecializedILi2ENS5_IJNS4_1CILi1EEENSA_ILi4EEESB_EEENS1_35KernelTmaWarpSpecializedCooperativeEEENS5_IJNSA_ILi256EEENSA_ILi64EEENSA_ILi128EEEEEENS_6half_tENS5_IJlSB_lEEESK_SL_NS4_8TiledMMAINS4_8MMA_AtomIJNS4_4SM904GMMA25MMA_64x64x16_F32F16F16_SSILNSP_5MajorE0ELSR_0ELNSP_7ScaleInE1ELSS_1EEEEEENS4_6LayoutINS5_IJNSA_ILi2EEESB_SB_EEENS5_IJSB_NSA_ILi0EEESY_EEEEENS5_IJNS4_10UnderscoreES11_S11_EEEEENS4_23SM90_TMA_LOAD_MULTICASTENS4_14ComposedLayoutINS4_7SwizzleILi3ELi4ELi3EEENS4_18smem_ptr_flag_bitsILi16EEENSV_INS5_IJNSA_ILi8EEESH_EEENS5_IJSH_SB_EEEEEEEvNS4_8identityENS4_13SM90_TMA_LOADES1E_vS1F_EENS_8epilogue10collective6detail29Sm90TmaWarpSpecializedAdapterINS1J_15DefaultEpilogueISK_SL_SL_NS1I_6thread17LinearCombinationISK_Li1EffLNS1N_9ScaleType4KindE0ELNS_15FloatRoundStyleE2ESK_EENS1_15EpilogueDefaultEEEEEvvEEEEvNT_6ParamsE:
        .type           _ZN7cutlass13device_kernelINS_4gemm6kernel13GemmUniversalIN4cute5tupleIJiiiiEEENS1_10collective13CollectiveMmaINS1_34MainloopSm90TmaGmmaWarpSpecializedILi2ENS5_IJNS4_1CILi1EEENSA_ILi4EEESB_EEENS1_35KernelTmaWarpSpecializedCooperativeEEENS5_IJNSA_ILi256EEENSA_ILi64EEENSA_ILi128EEEEEENS_6half_tENS5_IJlSB_lEEESK_SL_NS4_8TiledMMAINS4_8MMA_AtomIJNS4_4SM904GMMA25MMA_64x64x16_F32F16F16_SSILNSP_5MajorE0ELSR_0ELNSP_7ScaleInE1ELSS_1EEEEEENS4_6LayoutINS5_IJNSA_ILi2EEESB_SB_EEENS5_IJSB_NSA_ILi0EEESY_EEEEENS5_IJNS4_10UnderscoreES11_S11_EEEEENS4_23SM90_TMA_LOAD_MULTICASTENS4_14ComposedLayoutINS4_7SwizzleILi3ELi4ELi3EEENS4_18smem_ptr_flag_bitsILi16EEENSV_INS5_IJNSA_ILi8EEESH_EEENS5_IJSH_SB_EEEEEEEvNS4_8identityENS4_13SM90_TMA_LOADES1E_vS1F_EENS_8epilogue10collective6detail29Sm90TmaWarpSpecializedAdapterINS1J_15DefaultEpilogueISK_SL_SL_NS1I_6thread17LinearCombinationISK_Li1EffLNS1N_9ScaleType4KindE0ELNS_15FloatRoundStyleE2ESK_EENS1_15EpilogueDefaultEEEEEvvEEEEvNT_6ParamsE,@function
        .size           _ZN7cutlass13device_kernelINS_4gemm6kernel13GemmUniversalIN4cute5tupleIJiiiiEEENS1_10collective13CollectiveMmaINS1_34MainloopSm90TmaGmmaWarpSpecializedILi2ENS5_IJNS4_1CILi1EEENSA_ILi4EEESB_EEENS1_35KernelTmaWarpSpecializedCooperativeEEENS5_IJNSA_ILi256EEENSA_ILi64EEENSA_ILi128EEEEEENS_6half_tENS5_IJlSB_lEEESK_SL_NS4_8TiledMMAINS4_8MMA_AtomIJNS4_4SM904GMMA25MMA_64x64x16_F32F16F16_SSILNSP_5MajorE0ELSR_0ELNSP_7ScaleInE1ELSS_1EEEEEENS4_6LayoutINS5_IJNSA_ILi2EEESB_SB_EEENS5_IJSB_NSA_ILi0EEESY_EEEEENS5_IJNS4_10UnderscoreES11_S11_EEEEENS4_23SM90_TMA_LOAD_MULTICASTENS4_14ComposedLayoutINS4_7SwizzleILi3ELi4ELi3EEENS4_18smem_ptr_flag_bitsILi16EEENSV_INS5_IJNSA_ILi8EEESH_EEENS5_IJSH_SB_EEEEEEEvNS4_8identityENS4_13SM90_TMA_LOADES1E_vS1F_EENS_8epilogue10collective6detail29Sm90TmaWarpSpecializedAdapterINS1J_15DefaultEpilogueISK_SL_SL_NS1I_6thread17LinearCombinationISK_Li1EffLNS1N_9ScaleType4KindE0ELNS_15FloatRoundStyleE2ESK_EENS1_15EpilogueDefaultEEEEEvvEEEEvNT_6ParamsE,(.L_x_191 - _ZN7cutlass13device_kernelINS_4gemm6kernel13GemmUniversalIN4cute5tupleIJiiiiEEENS1_10collective13CollectiveMmaINS1_34MainloopSm90TmaGmmaWarpSpecializedILi2ENS5_IJNS4_1CILi1EEENSA_ILi4EEESB_EEENS1_35KernelTmaWarpSpecializedCooperativeEEENS5_IJNSA_ILi256EEENSA_ILi64EEENSA_ILi128EEEEEENS_6half_tENS5_IJlSB_lEEESK_SL_NS4_8TiledMMAINS4_8MMA_AtomIJNS4_4SM904GMMA25MMA_64x64x16_F32F16F16_SSILNSP_5MajorE0ELSR_0ELNSP_7ScaleInE1ELSS_1EEEEEENS4_6LayoutINS5_IJNSA_ILi2EEESB_SB_EEENS5_IJSB_NSA_ILi0EEESY_EEEEENS5_IJNS4_10UnderscoreES11_S11_EEEEENS4_23SM90_TMA_LOAD_MULTICASTENS4_14ComposedLayoutINS4_7SwizzleILi3ELi4ELi3EEENS4_18smem_ptr_flag_bitsILi16EEENSV_INS5_IJNSA_ILi8EEESH_EEENS5_IJSH_SB_EEEEEEEvNS4_8identityENS4_13SM90_TMA_LOADES1E_vS1F_EENS_8epilogue10collective6detail29Sm90TmaWarpSpecializedAdapterINS1J_15DefaultEpilogueISK_SL_SL_NS1I_6thread17LinearCombinationISK_Li1EffLNS1N_9ScaleType4KindE0ELNS_15FloatRoundStyleE2ESK_EENS1_15EpilogueDefaultEEEEEvvEEEEvNT_6ParamsE)
        .other          _ZN7cutlass13device_kernelINS_4gemm6kernel13GemmUniversalIN4cute5tupleIJiiiiEEENS1_10collective13CollectiveMmaINS1_34MainloopSm90TmaGmmaWarpSpecializedILi2ENS5_IJNS4_1CILi1EEENSA_ILi4EEESB_EEENS1_35KernelTmaWarpSpecializedCooperativeEEENS5_IJNSA_ILi256EEENSA_ILi64EEENSA_ILi128EEEEEENS_6half_tENS5_IJlSB_lEEESK_SL_NS4_8TiledMMAINS4_8MMA_AtomIJNS4_4SM904GMMA25MMA_64x64x16_F32F16F16_SSILNSP_5MajorE0ELSR_0ELNSP_7ScaleInE1ELSS_1EEEEEENS4_6LayoutINS5_IJNSA_ILi2EEESB_SB_EEENS5_IJSB_NSA_ILi0EEESY_EEEEENS5_IJNS4_10UnderscoreES11_S11_EEEEENS4_23SM90_TMA_LOAD_MULTICASTENS4_14ComposedLayoutINS4_7SwizzleILi3ELi4ELi3EEENS4_18smem_ptr_flag_bitsILi16EEENSV_INS5_IJNSA_ILi8EEESH_EEENS5_IJSH_SB_EEEEEEEvNS4_8identityENS4_13SM90_TMA_LOADES1E_vS1F_EENS_8epilogue10collective6detail29Sm90TmaWarpSpecializedAdapterINS1J_15DefaultEpilogueISK_SL_SL_NS1I_6thread17LinearCombinationISK_Li1EffLNS1N_9ScaleType4KindE0ELNS_15FloatRoundStyleE2ESK_EENS1_15EpilogueDefaultEEEEEvvEEEEvNT_6ParamsE,@"STO_CUDA_ENTRY STV_DEFAULT"
_ZN7cutlass13device_kernelINS_4gemm6kernel13GemmUniversalIN4cute5tupleIJiiiiEEENS1_10collective13CollectiveMmaINS1_34MainloopSm90TmaGmmaWarpSpecializedILi2ENS5_IJNS4_1CILi1EEENSA_ILi4EEESB_EEENS1_35KernelTmaWarpSpecializedCooperativeEEENS5_IJNSA_ILi256EEENSA_ILi64EEENSA_ILi128EEEEEENS_6half_tENS5_IJlSB_lEEESK_SL_NS4_8TiledMMAINS4_8MMA_AtomIJNS4_4SM904GMMA25MMA_64x64x16_F32F16F16_SSILNSP_5MajorE0ELSR_0ELNSP_7ScaleInE1ELSS_1EEEEEENS4_6LayoutINS5_IJNSA_ILi2EEESB_SB_EEENS5_IJSB_NSA_ILi0EEESY_EEEEENS5_IJNS4_10UnderscoreES11_S11_EEEEENS4_23SM90_TMA_LOAD_MULTICASTENS4_14ComposedLayoutINS4_7SwizzleILi3ELi4ELi3EEENS4_18smem_ptr_flag_bitsILi16EEENSV_INS5_IJNSA_ILi8EEESH_EEENS5_IJSH_SB_EEEEEEEvNS4_8identityENS4_13SM90_TMA_LOADES1E_vS1F_EENS_8epilogue10collective6detail29Sm90TmaWarpSpecializedAdapterINS1J_15DefaultEpilogueISK_SL_SL_NS1I_6thread17LinearCombinationISK_Li1EffLNS1N_9ScaleType4KindE0ELNS_15FloatRoundStyleE2ESK_EENS1_15EpilogueDefaultEEEEEvvEEEEvNT_6ParamsE:
[----:B------:R-:W0:Y:S01]  /*0000*/  LDC R1, c[0x0][0x28] ;  /* 0x00000a00ff017b82 */ /* 0x000e220000000800 */
[----:B------:R-:W1:Y:S01]  /*0010*/  S2R R97, SR_TID.X ;  /* 0x0000000000617919 */ /* 0x000e620000002100 */
[----:B------:R-:W-:Y:S01]  /*0020*/  ELECT P0, URZ, PT ;  /* 0x00000000003f782f */ /* 0x000fe20003800000 */
[----:B------:R-:W-:Y:S01]  /*0030*/  BSSY B0, `(.L_x_0) ;  /* 0x000000f000007945 */ /* 0x000fe20003800000 */
[--C-:B-1----:R-:W-:Y:S02]  /*0040*/  SHF.R.U32.HI R0, RZ, 0x5, R97.reuse ;  /* 0x00000005ff007819 */ /* 0x102fe40000011661 */
[----:B------:R-:W-:-:S03]  /*0050*/  SHF.R.U32.HI R6, RZ, 0x7, R97 ;  /* 0x00000007ff067819 */ /* 0x000fc60000011661 */
[----:B------:R-:W1:Y:S04]  /*0060*/  SHFL.IDX PT, R3, R0, RZ, 0x1f ;  /* 0x00001fff00037589 */ /* 0x000e6800000e0000 */
[----:B------:R2:W3:Y:S01]  /*0070*/  SHFL.IDX PT, R2, R6, RZ, 0x1f ;  /* 0x00001fff06027589 */ /* 0x0004e200000e0000 */
[----:B-1----:R-:W-:-:S13]  /*0080*/  ISETP.NE.OR P0, PT, R3, RZ, !P0 ;  /* 0x000000ff0300720c */ /* 0x002fda0004705670 */
[----:B0-23--:R-:W-:Y:S05]  /*0090*/  @P0 BRA `(.L_x_1) ;  /* 0x0000000000200947 */ /* 0x00dfea0003800000 */
[----:B------:R-:W-:Y:S02]  /*00a0*/  ULDC.64 UR4, c[0x0][0x198] ;  /* 0x0000660000047ab9 */ /* 0x000fe40000000a00 */
[----:B------:R-:W-:Y:S02]  /*00b0*/  UIADD3 UR6, UP0, UR4, 0xf0, URZ ;  /* 0x000000f004067890 */ /* 0x000fe4000ff1e03f */
[----:B------:R-:W-:Y:S02]  /*00c0*/  UIADD3 UR4, UP1, UR4, 0x1f0, URZ ;  /* 0x000001f004047890 */ /* 0x000fe4000ff3e03f */
[----:B------:R-:W-:Y:S02]  /*00d0*/  UIADD3.X UR7, URZ, UR5, URZ, UP0, !UPT ;  /* 0x000000053f077290 */ /* 0x000fe400087fe43f */
[----:B------:R-:W-:-:S07]  /*00e0*/  UIADD3.X UR5, URZ, UR5, URZ, UP1, !UPT ;  /* 0x000000053f057290 */ /* 0x000fce0008ffe43f */
[----:B------:R0:W-:Y:S02]  /*00f0*/  UTMACCTL.PF [UR6] ;  /* 0x00000000060079b9 */ /* 0x0001e40008040000 */
[----:B------:R0:W-:Y:S02]  /*0100*/  UTMACCTL.PF [UR4] ;  /* 0x00000000040079b9 */ /* 0x0001e40008040000 */
[----:B0-----:R-:W-:Y:S01]  /*0110*/  NOP ;  /* 0x0000000000007918 */ /* 0x001fe20000000000 */
.L_x_1:
[----:B------:R-:W-:Y:S05]  /*0120*/  BSYNC B0 ;  /* 0x0000000000007941 */ /* 0x000fea0003800000 */
.L_x_0:
[----:B------:R-:W0:Y:S02]  /*0130*/  SHFL.IDX PT, R5, R0, RZ, 0x1f ;  /* 0x00001fff00057589 */ /* 0x000e2400000e0000 */
[----:B0-----:R-:W-:-:S13]  /*0140*/  ISETP.NE.AND P0, PT, R5, RZ, PT ;  /* 0x000000ff0500720c */ /* 0x001fda0003f05270 */
[----:B------:R-:W-:Y:S05]  /*0150*/  @P0 BRA `(.L_x_2) ;  /* 0x0000000000480947 */ /* 0x000fea0003800000 */
[----:B------:R-:W0:Y:S01]  /*0160*/  S2UR UR8, SR_CgaCtaId ;  /* 0x00000000000879c3 */ /* 0x000e220000008800 */
[----:B------:R-:W-:Y:S01]  /*0170*/  UMOV UR4, 0x400 ;  /* 0x0000040000047882 */ /* 0x000fe20000000000 */
[----:B------:R-:W-:Y:S01]  /*0180*/  UMOV UR5, 0x1 ;  /* 0x0000000100057882 */ /* 0x000fe20000000000 */
[----:B------:R-:W-:Y:S01]  /*0190*/  UMOV UR6, 0x8 ;  /* 0x0000000800067882 */ /* 0x000fe20000000000 */
[----:B------:R-:W-:Y:S01]  /*01a0*/  ELECT P0, URZ, PT ;  /* 0x00000000003f782f */ /* 0x000fe20003800000 */
[----:B------:R-:W-:-:S04]  /*01b0*/  UIADD3 UR6, -UR6, 0x100000, URZ ;  /* 0x0010000006067890 */ /* 0x000fc8000fffe13f */
[----:B------:R-:W-:Y:S02]  /*01c0*/  USHF.L.U32 UR7, UR6, 0xb, URZ ;  /* 0x0000000b06077899 */ /* 0x000fe4000800063f */
[----:B------:R-:W-:Y:S02]  /*01d0*/  USHF.L.U32 UR6, UR6, 0x1, URZ ;  /* 0x0000000106067899 */ /* 0x000fe4000800063f */
[----:B0-----:R-:W-:Y:S02]  /*01e0*/  ULEA UR8, UR8, UR4, 0x18 ;  /* 0x0000000408087291 */ /* 0x001fe4000f8ec03f */
[----:B------:R-:W-:-:S04]  /*01f0*/  UIADD3 UR4, -UR5, 0x100000, URZ ;  /* 0x0010000005047890 */ /* 0x000fc8000fffe13f */
[----:B------:R-:W-:Y:S02]  /*0200*/  USHF.L.U32 UR5, UR4, 0xb, URZ ;  /* 0x0000000b04057899 */ /* 0x000fe4000800063f */
[----:B------:R-:W-:Y:S01]  /*0210*/  USHF.L.U32 UR4, UR4, 0x1, URZ ;  /* 0x0000000104047899 */ /* 0x000fe2000800063f */
[----:B------:R-:W0:Y:S11]  /*0220*/  FENCE.VIEW.ASYNC.S ;  /* 0x00000000000073c6 */ /* 0x000e360000000000 */
[----:B0-----:R0:W1:Y:S01]  /*0230*/  SYNCS.EXCH.64 URZ, [UR8], UR4 ;  /* 0x00000004083f75b2 */ /* 0x0010620008000100 */
[----:B------:R0:W2:Y:S01]  /*0240*/  SYNCS.EXCH.64 URZ, [UR8+0x10], UR6 ;  /* 0x00001006083f75b2 */ /* 0x0000a20008000100 */
[----:B------:R0:W3:Y:S01]  /*0250*/  SYNCS.EXCH.64 URZ, [UR8+0x8], UR4 ;  /* 0x00000804083f75b2 */ /* 0x0000e20008000100 */
[----:B------:R0:W4:Y:S01]  /*0260*/  SYNCS.EXCH.64 URZ, [UR8+0x18], UR6 ;  /* 0x00001806083f75b2 */ /* 0x0001220008000100 */
[----:B------:R-:W-:Y:S01]  /*0270*/  NOP ;  /* 0x0000000000007918 */ /* 0x000fe20000000000 */
.L_x_2:
[----:B------:R-:W5:Y:S01]  /*0280*/  SHFL.IDX PT, R0, R0, RZ, 0x1f ;  /* 0x00001fff00007589 */ /* 0x000f6200000e0000 */
[----:B------:R-:W-:Y:S01]  /*0290*/  SHF.R.S32.HI R8, RZ, 0x1f, R97 ;  /* 0x0000001fff087819 */ /* 0x000fe20000011461 */
[----:B0-----:R-:W0:Y:S01]  /*02a0*/  S2UR UR8, SR_CTAID.X ;  /* 0x00000000000879c3 */ /* 0x001e220000002500 */
[----:B------:R-:W-:Y:S01]  /*02b0*/  ELECT P0, URZ, PT ;  /* 0x00000000003f782f */ /* 0x000fe20003800000 */
[----:B------:R-:W1:Y:S01]  /*02c0*/  S2R R4, SR_CTAID.Y ;  /* 0x0000000000047919 */ /* 0x000e620000002600 */
[----:B------:R-:W-:Y:S01]  /*02d0*/  LEA.HI R8, R8, R97, RZ, 0x7 ;  /* 0x0000006108087211 */ /* 0x000fe200078f38ff */
[----:B------:R-:W-:Y:S01]  /*02e0*/  ULDC UR4, c[0x0][0x154] ;  /* 0x0000550000047ab9 */ /* 0x000fe20000000800 */
[----:B------:R-:W-:Y:S01]  /*02f0*/  SHF.R.S32.HI R10, RZ, 0x1f, R5 ;  /* 0x0000001fff0a7819 */ /* 0x000fe20000011405 */
[----:B------:R-:W-:Y:S01]  /*0300*/  NOP ;  /* 0x0000000000007918 */ /* 0x000fe20000000000 */
[----:B------:R-:W-:Y:S01]  /*0310*/  LOP3.LUT R8, R8, 0xffffff80, RZ, 0xc0, !PT ;  /* 0xffffff8008087812 */ /* 0x000fe200078ec0ff */
[----:B------:R-:W2:Y:S01]  /*0320*/  LDC R14, c[0x0][0x140] ;  /* 0x00005000ff0e7b82 */ /* 0x000ea20000000800 */
[----:B------:R-:W-:Y:S01]  /*0330*/  LEA.HI R10, R10, R5, RZ, 0x2 ;  /* 0x000000050a0a7211 */ /* 0x000fe200078f10ff */
[----:B------:R-:W-:-:S02]  /*0340*/  NOP ;  /* 0x0000000000007918 */ /* 0x000fc40000000000 */
[----:B------:R-:W-:Y:S01]  /*0350*/  IMAD.IADD R8, R97, 0x1, -R8 ;  /* 0x0000000161087824 */ /* 0x000fe200078e0a08 */
[----:B------:R-:W-:-:S03]  /*0360*/  LOP3.LUT R10, R10, 0x3ffffffc, RZ, 0xc0, !PT ;  /* 0x3ffffffc0a0a7812 */ /* 0x000fc600078ec0ff */
[----:B------:R-:W3:Y:S01]  /*0370*/  LDC R12, c[0x0][0x144] ;  /* 0x00005100ff0c7b82 */ /* 0x000ee20000000800 */
[----:B------:R-:W-:Y:S01]  /*0380*/  SHF.R.S32.HI R7, RZ, 0x1f, R8 ;  /* 0x0000001fff077819 */ /* 0x000fe20000011408 */
[----:B------:R-:W-:Y:S01]  /*0390*/  IMAD.IADD R10, R5, 0x1, -R10 ;  /* 0x00000001050a7824 */ /* 0x000fe200078e0a0a */
[----:B------:R-:W-:Y:S02]  /*03a0*/  LOP3.LUT P2, RZ, R8, 0x7, RZ, 0xc0, !PT ;  /* 0x0000000708ff7812 */ /* 0x000fe4000784c0ff */
[----:B------:R-:W-:Y:S01]  /*03b0*/  LEA.HI R7, R7, R8, RZ, 0x3 ;  /* 0x0000000807077211 */ /* 0x000fe200078f18ff */
[----:B------:R-:W-:Y:S01]  /*03c0*/  VIADD R8, R2, 0xffffffff ;  /* 0xffffffff02087836 */ /* 0x000fe20000000000 */
[----:B-----5:R-:W-:Y:S02]  /*03d0*/  ISETP.NE.OR P0, PT, R0, RZ, !P0 ;  /* 0x000000ff0000720c */ /* 0x020fe40004705670 */
[--C-:B------:R-:W-:Y:S02]  /*03e0*/  SHF.R.S32.HI R0, RZ, 0x3, R7.reuse ;  /* 0x00000003ff007819 */ /* 0x100fe40000011407 */
[----:B------:R-:W-:-:S02]  /*03f0*/  SHF.R.S32.HI R7, RZ, 0x1f, R7 ;  /* 0x0000001fff077819 */ /* 0x000fc40000011407 */
[----:B0-----:R-:W-:Y:S02]  /*0400*/  I2FP.F32.U32 R11, UR8 ;  /* 0x00000008000b7c45 */ /* 0x001fe40008201000 */
[----:B------:R-:W-:Y:S02]  /*0410*/  LEA.HI R7, R7, R0, RZ, 0x2 ;  /* 0x0000000007077211 */ /* 0x000fe400078f10ff */
[----:B--2---:R-:W-:Y:S02]  /*0420*/  ISETP.EQ.U32.AND P3, PT, R14, 0x1, PT ;  /* 0x000000010e00780c */ /* 0x004fe40003f62070 */
[----:B-1----:R-:W-:Y:S01]  /*0430*/  I2FP.F32.U32 R9, R4 ;  /* 0x0000000400097245 */ /* 0x002fe20000201000 */
[----:B------:R-:W-:Y:S01]  /*0440*/  VOTEU.ALL UP0, P0 ;  /* 0x00000000003f7886 */ /* 0x000fe20000000000 */
[----:B------:R-:W-:Y:S01]  /*0450*/  LOP3.LUT R7, R7, 0xfffffffc, RZ, 0xc0, !PT ;  /* 0xfffffffc07077812 */ /* 0x000fe200078ec0ff */
[----:B------:R-:W-:Y:S01]  /*0460*/  VOTEU.ALL UP1, P0 ;  /* 0x00000000003f7886 */ /* 0x000fe20000020000 */
[----:B------:R-:W-:Y:S01]  /*0470*/  ISETP.GE.U32.AND P5, PT, R8, 0x2, PT ;  /* 0x000000020800780c */ /* 0x000fe20003fa6070 */
[----:B------:R-:W-:Y:S01]  /*0480*/  FMUL R13, R9, UR4 ;  /* 0x00000004090d7c20 */ /* 0x000fe20008400000 */
[----:B------:R-:W0:Y:S01]  /*0490*/  @!UP0 S2UR UR7, SR_CgaCtaId ;  /* 0x00000000000789c3 */ /* 0x000e220000008800 */
[----:B------:R-:W-:Y:S01]  /*04a0*/  ULDC UR4, c[0x0][0x150] ;  /* 0x0000540000047ab9 */ /* 0x000fe20000000800 */
[----:B------:R-:W-:-:S02]  /*04b0*/  IMAD.IADD R7, R0, 0x1, -R7 ;  /* 0x0000000100077824 */ /* 0x000fc400078e0a07 */
[----:B------:R-:W-:Y:S01]  /*04c0*/  FMUL R11, R11, UR4 ;  /* 0x000000040b0b7c20 */ /* 0x000fe20008400000 */
[----:B------:R-:W-:Y:S01]  /*04d0*/  SHF.R.S32.HI R0, RZ, 0x1f, R3 ;  /* 0x0000001fff007819 */ /* 0x000fe20000011403 */
[----:B------:R-:W1:Y:S01]  /*04e0*/  F2I.U32.TRUNC.NTZ R13, R13 ;  /* 0x0000000d000d7305 */ /* 0x000e62000020f000 */
[----:B------:R-:W-:Y:S01]  /*04f0*/  IMAD R7, R10, 0x4, R7 ;  /* 0x000000040a077824 */ /* 0x000fe200078e0207 */
[----:B------:R-:W-:Y:S01]  /*0500*/  UMOV UR4, 0x20 ;  /* 0x0000002000047882 */ /* 0x000fe20000000000 */
[----:B------:R-:W2:Y:S01]  /*0510*/  LDC R9, c[0x0][0x148] ;  /* 0x00005200ff097b82 */ /* 0x000ea20000000800 */
[----:B------:R-:W-:Y:S01]  /*0520*/  LEA.HI R0, R0, R3, RZ, 0x2 ;  /* 0x0000000300007211 */ /* 0x000fe200078f10ff */
[----:B------:R-:W-:Y:S01]  /*0530*/  IMAD.SHL.U32 R10, R7, 0x4, RZ ;  /* 0x00000004070a7824 */ /* 0x000fe200078e00ff */
[----:B------:R-:W-:Y:S01]  /*0540*/  @!UP0 UMOV UR6, 0x400 ;  /* 0x0000040000068882 */ /* 0x000fe20000000000 */
[----:B------:R-:W-:-:S04]  /*0550*/  @!UP0 UIADD3 UR4, -UR4, 0x100000, URZ ;  /* 0x0010000004048890 */ /* 0x000fc8000fffe13f */
[----:B------:R-:W-:Y:S02]  /*0560*/  @!UP0 USHF.L.U32 UR5, UR4, 0xb, URZ ;  /* 0x0000000b04058899 */ /* 0x000fe4000800063f */
[----:B------:R-:W-:Y:S01]  /*0570*/  @!UP0 USHF.L.U32 UR4, UR4, 0x1, URZ ;  /* 0x0000000104048899 */ /* 0x000fe2000800063f */
[----:B------:R-:W5:Y:S01]  /*0580*/  F2I.U32.TRUNC.NTZ R11, R11 ;  /* 0x0000000b000b7305 */ /* 0x000f62000020f000 */
[----:B------:R-:W-:Y:S02]  /*0590*/  LOP3.LUT R0, R0, 0xfffffffc, RZ, 0xc0, !PT ;  /* 0xfffffffc00007812 */ /* 0x000fe400078ec0ff */
[----:B------:R-:W-:-:S03]  /*05a0*/  LOP3.LUT R19, R7, 0xc, R10, 0x78, !PT ;  /* 0x0000000c07137812 */ /* 0x000fc600078e780a */
[----:B------:R-:W-:Y:S02]  /*05b0*/  IMAD.IADD R3, R3, 0x1, -R0 ;  /* 0x0000000103037824 */ /* 0x000fe400078e0a00 */
[----:B-1----:R-:W-:Y:S01]  /*05c0*/  IMAD.MOV R22, RZ, RZ, -R13 ;  /* 0x000000ffff167224 */ /* 0x002fe200078e0a0d */
[----:B0-----:R-:W-:Y:S02]  /*05d0*/  @!UP0 ULEA UR6, UR7, UR6, 0x18 ;  /* 0x0000000607068291 */ /* 0x001fe4000f8ec03f */
[----:B------:R-:W-:Y:S01]  /*05e0*/  ISETP.NE.AND P1, PT, R3, 0x3, PT ;  /* 0x000000030300780c */ /* 0x000fe20003f25270 */
[----:B------:R-:W-:Y:S01]  /*05f0*/  VOTEU.ALL UP0, P0 ;  /* 0x00000000003f7886 */ /* 0x000fe20000000000 */
[----:B------:R-:W-:Y:S01]  /*0600*/  ISETP.LT.U32.AND P0, PT, R19, 0x4, !P2 ;  /* 0x000000041300780c */ /* 0x000fe20005701070 */
[----:B-----5:R-:W-:Y:S01]  /*0610*/  IMAD.MOV R11, RZ, RZ, -R11 ;  /* 0x000000ffff0b7224 */ /* 0x020fe200078e0a0b */
[----:B------:R-:W-:Y:S02]  /*0620*/  ISETP.EQ.OR P1, PT, R3, RZ, !P1 ;  /* 0x000000ff0300720c */ /* 0x000fe40004f22670 */
[C---:B------:R-:W-:Y:S01]  /*0630*/  ISETP.NE.AND P2, PT, R2.reuse, RZ, PT ;  /* 0x000000ff0200720c */ /* 0x040fe20003f45270 */
[----:B--2---:R-:W-:Y:S01]  /*0640*/  IMAD R0, R9, R22, R4 ;  /* 0x0000001609007224 */ /* 0x004fe200078e0204 */
[----:B------:R-:W-:Y:S01]  /*0650*/  ISETP.EQ.AND P1, PT, R2, RZ, P1 ;  /* 0x000000ff0200720c */ /* 0x000fe20000f22270 */
[----:B---3--:R-:W-:Y:S01]  /*0660*/  IMAD R7, R12, R11, UR8 ;  /* 0x000000080c077e24 */ /* 0x008fe2000f8e020b */
[----:B------:R-:W0:Y:S02]  /*0670*/  FENCE.VIEW.ASYNC.S ;  /* 0x00000000000073c6 */ /* 0x000e240000000000 */
[----:B0-----:R0:W1:Y:S01]  /*0680*/  @!UP0 SYNCS.EXCH.64 URZ, [UR6+0x30], UR4 ;  /* 0x00003004063f85b2 */ /* 0x0010620008000100 */
[----:B------:R-:W-:-:S02]  /*0690*/  ISETP.NE.AND P4, PT, R0, R19, PT ;  /* 0x000000130000720c */ /* 0x000fc40003f85270 */
[----:B------:R-:W-:Y:S02]  /*06a0*/  SEL R18, RZ, 0x1, !P1 ;  /* 0x00000001ff127807 */ /* 0x000fe40004800000 */
[----:B------:R-:W-:Y:S02]  /*06b0*/  ISETP.EQ.OR P4, PT, R7, RZ, !P4 ;  /* 0x000000ff0700720c */ /* 0x000fe40006782670 */
[----:B------:R-:W-:Y:S02]  /*06c0*/  LOP3.LUT R0, R97, 0x7f, RZ, 0xc0, !PT ;  /* 0x0000007f61007812 */ /* 0x000fe400078ec0ff */
[----:B------:R-:W-:Y:S02]  /*06d0*/  PLOP3.LUT P0, PT, P0, P4, PT, 0x80, 0x0 ;  /* 0x000000000000781c */ /* 0x000fe40000709070 */
[----:B------:R-:W-:Y:S02]  /*06e0*/  SEL R18, R18, 0x2, P5 ;  /* 0x0000000212127807 */ /* 0x000fe40002800000 */
[----:B------:R-:W-:Y:S01]  /*06f0*/  P2R R114, PR, RZ, 0x1 ;  /* 0x00000001ff727803 */ /* 0x000fe20000000000 */
[----:B------:R0:W2:Y:S01]  /*0700*/  @!UP1 SYNCS.EXCH.64 URZ, [UR6+0x38], UR4 ;  /* 0x00003804063f95b2 */ /* 0x0000a20008000100 */
[----:B------:R-:W-:Y:S01]  /*0710*/  NOP ;  /* 0x0000000000007918 */ /* 0x000fe20000000000 */
[----:B------:R-:W-:Y:S06]  /*0720*/  @!P3 BRA `(.L_x_3) ;  /* 0x000000000008b947 */ /* 0x000fec0003800000 */
[----:B-12-4-:R-:W-:Y:S01]  /*0730*/  UCGABAR_ARV ;  /* 0x00000000000079c7 */ /* 0x016fe20008000000 */
[----:B------:R-:W-:Y:S05]  /*0740*/  BRA `(.L_x_4) ;  /* 0x0000000000047947 */ /* 0x000fea0003800000 */
.L_x_3:
[----:B-12-4-:R-:W-:Y:S01]  /*0750*/  NOP ;  /* 0x0000000000007918 */ /* 0x016fe20000000000 */
.L_x_4:
[----:B------:R-:W1:Y:S01]  /*0760*/  LDC R2, c[0x0][0x65c] ;  /* 0x00019700ff027b82 */ /* 0x000e620000000800 */
[----:B------:R-:W-:Y:S01]  /*0770*/  LOP3.LUT R5, R5, 0xffffefff, RZ, 0xc0, !PT ;  /* 0xffffefff05057812 */ /* 0x000fe200078ec0ff */
[----:B------:R-:W-:Y:S02]  /*0780*/  IMAD.U32 R10, RZ, RZ, UR8 ;  /* 0x00000008ff0a7e24 */ /* 0x000fe4000f8e00ff */
[----:B------:R-:W-:Y:S01]  /*0790*/  IMAD.MOV.U32 R11, RZ, RZ, RZ ;  /* 0x000000ffff0b7224 */ /* 0x000fe200078e00ff */
[----:B-1----:R-:W-:-:S13]  /*07a0*/  ISETP.NE.AND P1, PT, R2, 0x1, PT ;  /* 0x000000010200780c */ /* 0x002fda0003f25270 */
[----:B------:R-:W1:Y:S01]  /*07b0*/  @P1 LDC R17, c[0x0][0x10] ;  /* 0x00000400ff111b82 */ /* 0x000e620000000800 */
[----:B------:R-:W-:Y:S01]  /*07c0*/  @P1 LOP3.LUT R5, R5, 0x1000, RZ, 0xfc, !PT ;  /* 0x0000100005051812 */ /* 0x000fe200078efcff */
[----:B------:R-:W-:Y:S02]  /*07d0*/  @P1 IMAD.MOV.U32 R5, RZ, RZ, RZ ;  /* 0x000000ffff051224 */ /* 0x000fe400078e00ff */
[----:B------:R-:W-:-:S04]  /*07e0*/  @P1 IMAD.MOV.U32 R15, RZ, RZ, RZ ;  /* 0x000000ffff0f1224 */ /* 0x000fc800078e00ff */
[----:B------:R-:W2:Y:S01]  /*07f0*/  @!P1 LDC R13, c[0x0][0xc] ;  /* 0x00000300ff0d9b82 */ /* 0x000ea20000000800 */
[----:B0-----:R-:W-:Y:S01]  /*0800*/  ULDC UR4, c[0x0][0xc] ;  /* 0x0000030000047ab9 */ /* 0x001fe20000000800 */
[----:B------:R-:W-:Y:S01]  /*0810*/  ULDC UR5, c[0x0][0x10] ;  /* 0x0000040000057ab9 */ /* 0x000fe20000000800 */
[----:B------:R-:W-:Y:S01]  /*0820*/  ULDC UR6, c[0x0][0x14] ;  /* 0x0000050000067ab9 */ /* 0x000fe20000000800 */
[----:B------:R-:W-:-:S04]  /*0830*/  UIMAD.WIDE.U32 UR4, UR4, UR5, URZ ;  /* 0x00000005040472a5 */ /* 0x000fc8000f8e003f */
[----:B------:R-:W-:Y:S02]  /*0840*/  UIMAD.WIDE.U32 UR38, UR4, UR6, URZ ;  /* 0x00000006042672a5 */ /* 0x000fe4000f8e003f */
[----:B------:R-:W-:-:S04]  /*0850*/  UIMAD UR41, UR5, UR6, URZ ;  /* 0x00000006052972a4 */ /* 0x000fc8000f8e023f */
[----:B------:R-:W-:Y:S01]  /*0860*/  UIADD3 UR41, UR39, UR41, URZ ;  /* 0x0000002927297290 */ /* 0x000fe2000fffe03f */
[----:B-1----:R-:W-:-:S04]  /*0870*/  @P1 IMAD.WIDE.U32 R16, R17, UR8, R4 ;  /* 0x0000000811101c25 */ /* 0x002fc8000f8e0004 */
[----:B------:R-:W-:Y:S02]  /*0880*/  @P1 IMAD.IADD R17, R17, 0x1, R15 ;  /* 0x0000000111111824 */ /* 0x000fe400078e020f */
[----:B--2---:R-:W-:-:S04]  /*0890*/  @!P1 IMAD.WIDE.U32 R10, R4, R13, R10 ;  /* 0x0000000d040a9225 */ /* 0x004fc800078e000a */
[----:B------:R-:W-:Y:S02]  /*08a0*/  @!P1 IMAD.MOV.U32 R16, RZ, RZ, R10 ;  /* 0x000000ffff109224 */ /* 0x000fe400078e000a */
[----:B------:R-:W-:Y:S01]  /*08b0*/  @!P1 IMAD.MOV.U32 R17, RZ, RZ, R11 ;  /* 0x000000ffff119224 */ /* 0x000fe200078e000b */
[----:B------:R-:W-:Y:S06]  /*08c0*/  @!P3 BRA `(.L_x_5) ;  /* 0x00000000000cb947 */ /* 0x000fec0003800000 */
[----:B------:R-:W-:Y:S01]  /*08d0*/  UCGABAR_WAIT ;  /* 0x0000000000007dc7 */ /* 0x000fe20008000000 */
[----:B------:R-:W-:Y:S01]  /*08e0*/  CCTL.IVALL ;  /* 0x00000000ff00798f */ /* 0x000fe20002000000 */
[----:B------:R-:W-:Y:S05]  /*08f0*/  BRA `(.L_x_6) ;  /* 0x0000000000047947 */ /* 0x000fea0003800000 */
.L_x_5:
[----:B------:R-:W-:Y:S06]  /*0900*/  BAR.SYNC.DEFER_BLOCKING 0x0 ;  /* 0x0000000000007b1d */ /* 0x000fec0000010000 */
.L_x_6:
[----:B------:R-:W-:Y:S05]  /*0910*/  @!P2 BRA `(.L_x_7) ;  /* 0x000000700068a947 */ /* 0x000fea0003800000 */
[----:B------:R-:W-:-:S13]  /*0920*/  ISETP.GT.U32.AND P0, PT, R8, 0x1, PT ;  /* 0x000000010800780c */ /* 0x000fda0003f04070 */
[----:B------:R-:W-:Y:S05]  /*0930*/  @P0 EXIT ;  /* 0x000000000000094d */ /* 0x000fea0003800000 */
[----:B------:R-:W-:Y:S01]  /*0940*/  ULDC.64 UR4, c[0x0][0x650] ;  /* 0x0001940000047ab9 */ /* 0x000fe20000000a00 */
[----:B------:R-:W-:Y:S01]  /*0950*/  PRMT R3, RZ, 0x7610, R3 ;  /* 0x00007610ff037816 */ /* 0x000fe20000000003 */
[----:B------:R-:W-:Y:S01]  /*0960*/  IMAD.MOV.U32 R109, RZ, RZ, -0x1 ;  /* 0xffffffffff6d7424 */ /* 0x000fe200078e00ff */
[----:B------:R-:W-:Y:S01]  /*0970*/  ISETP.GE.U32.AND P0, PT, R16, UR4, PT ;  /* 0x0000000410007c0c */ /* 0x000fe2000bf06070 */
[----:B------:R-:W-:Y:S02]  /*0980*/  IMAD.MOV.U32 R102, RZ, RZ, -0x1 ;  /* 0xffffffffff667424 */ /* 0x000fe400078e00ff */
[----:B------:R-:W-:Y:S01]  /*0990*/  IMAD.MOV.U32 R23, RZ, RZ, -0x1 ;  /* 0xffffffffff177424 */ /* 0x000fe200078e00ff */
[----:B------:R-:W-:-:S13]  /*09a0*/  ISETP.GE.U32.AND.EX P0, PT, R17, UR5, PT, P0 ;  /* 0x0000000511007c0c */ /* 0x000fda000bf06100 */
[----:B------:R-:W-:Y:S05]  /*09b0*/  @P0 BRA `(.L_x_8) ;  /* 0x00000004002c0947 */ /* 0x000fea0003800000 */
[----:B------:R-:W0:Y:S01]  /*09c0*/  LDC.64 R24, c[0x0][0x628] ;  /* 0x00018a00ff187b82 */ /* 0x000e220000000a00 */
[----:B------:R-:W-:Y:S02]  /*09d0*/  IMAD.MOV.U32 R10, RZ, RZ, R16 ;  /* 0x000000ffff0a7224 */ /* 0x000fe400078e0010 */
[----:B------:R-:W-:-:S05]  /*09e0*/  IMAD.MOV.U32 R11, RZ, RZ, R17 ;  /* 0x000000ffff0b7224 */ /* 0x000fca00078e0011 */
[----:B------:R-:W1:Y:S08]  /*09f0*/  LDC R8, c[0x0][0x630] ;  /* 0x00018c00ff087b82 */ /* 0x000e700000000800 */
[----:B------:R-:W2:Y:S01]  /*0a00*/  LDC.64 R26, c[0x0][0x620] ;  /* 0x00018800ff1a7b82 */ /* 0x000ea20000000a00 */
[----:B0-----:R-:W-:-:S04]  /*0a10*/  ISETP.NE.U32.AND P0, PT, R24, RZ, PT ;  /* 0x000000ff1800720c */ /* 0x001fc80003f05070 */
[----:B------:R-:W-:-:S13]  /*0a20*/  ISETP.NE.AND.EX P0, PT, R25, RZ, PT, P0 ;  /* 0x000000ff1900720c */ /* 0x000fda0003f05300 */
[----:B-12---:R-:W-:Y:S05]  /*0a30*/  @!P0 BRA `(.L_x_9) ;  /* 0x0000000000288947 */ /* 0x006fea0003800000 */
[----:B------:R-:W0:Y:S02]  /*0a40*/  LDC R3, c[0x0][0x634] ;  /* 0x00018d00ff037b82 */ /* 0x000e240000000800 */
[----:B0-----:R-:W-:-:S05]  /*0a50*/  IADD3 R3, P0, R16, R3, RZ ;  /* 0x0000000310037210 */ /* 0x001fca0007f1e0ff */
[----:B------:R-:W-:-:S04]  /*0a60*/  IMAD.X R21, RZ, RZ, R17, P0 ;  /* 0x000000ffff157224 */ /* 0x000fc800000e0611 */
[----:B------:R-:W-:-:S04]  /*0a70*/  IMAD.WIDE.U32 R10, R21, R24, RZ ;  /* 0x00000018150a7225 */ /* 0x000fc800078e00ff */
[----:B------:R-:W-:-:S04]  /*0a80*/  IMAD.WIDE.U32 R12, P0, R3, R25, R10 ;  /* 0x00000019030c7225 */ /* 0x000fc8000780000a */
[----:B------:R-:W-:-:S04]  /*0a90*/  IMAD.WIDE.U32 R10, R3, R24, RZ ;  /* 0x00000018030a7225 */ /* 0x000fc800078e00ff */
[----:B------:R-:W-:Y:S01]  /*0aa0*/  IMAD.X R15, RZ, RZ, RZ, P0 ;  /* 0x000000ffff0f7224 */ /* 0x000fe200000e06ff */
[----:B------:R-:W-:Y:S01]  /*0ab0*/  IADD3 RZ, P0, R11, R12, RZ ;  /* 0x0000000c0bff7210 */ /* 0x000fe20007f1e0ff */
[----:B------:R-:W-:-:S04]  /*0ac0*/  IMAD.MOV.U32 R14, RZ, RZ, R13 ;  /* 0x000000ffff0e7224 */ /* 0x000fc800078e000d */
[----:B------:R-:W-:-:S08]  /*0ad0*/  IMAD.WIDE.U32.X R10, R21, R25, R14, P0 ;  /* 0x00000019150a7225 */ /* 0x000fd000000e040e */
.L_x_9:
[----:B------:R-:W0:Y:S01]  /*0ae0*/  LDC.64 R30, c[0x0][0x640] ;  /* 0x00019000ff1e7b82 */ /* 0x000e220000000a00 */
[--C-:B------:R-:W-:Y:S01]  /*0af0*/  SHF.R.U64 R29, R10, R8, R11.reuse ;  /* 0x000000080a1d7219 */ /* 0x100fe2000000120b */
[----:B------:R-:W-:Y:S01]  /*0b00*/  IMAD R22, R9, R22, R4 ;  /* 0x0000001609167224 */ /* 0x000fe200078e0204 */
[----:B------:R-:W-:Y:S01]  /*0b10*/  SHF.R.U32.HI R3, RZ, R8, R11 ;  /* 0x00000008ff037219 */ /* 0x000fe2000001160b */
[----:B------:R-:W-:Y:S01]  /*0b20*/  IMAD.MOV.U32 R23, RZ, RZ, 0x1 ;  /* 0x00000001ff177424 */ /* 0x000fe200078e00ff */
[----:B------:R-:W-:-:S03]  /*0b30*/  IADD3 R5, P0, RZ, -R29, RZ ;  /* 0x8000001dff057210 */ /* 0x000fc60007f1e0ff */
[----:B------:R-:W1:Y:S02]  /*0b40*/  LDC R12, c[0x0][0x618] ;  /* 0x00018600ff0c7b82 */ /* 0x000e640000000800 */
[----:B------:R-:W-:Y:S02]  /*0b50*/  IMAD.X R3, RZ, RZ, ~R3, P0 ;  /* 0x000000ffff037224 */ /* 0x000fe400000e0e03 */
[----:B------:R-:W-:-:S04]  /*0b60*/  IMAD.WIDE.U32 R10, R5, R26, R16 ;  /* 0x0000001a050a7225 */ /* 0x000fc800078e0010 */
[----:B------:R-:W2:Y:S01]  /*0b70*/  LDC R20, c[0x0][0x608] ;  /* 0x00018200ff147b82 */ /* 0x000ea20000000800 */
[----:B------:R-:W-:Y:S02]  /*0b80*/  IMAD R8, R3, R26, RZ ;  /* 0x0000001a03087224 */ /* 0x000fe400078e02ff */
[----:B------:R-:W-:Y:S02]  /*0b90*/  IMAD.MOV.U32 R3, RZ, RZ, -0x1 ;  /* 0xffffffffff037424 */ /* 0x000fe400078e00ff */
[----:B------:R-:W-:-:S03]  /*0ba0*/  IMAD R5, R5, R27, R8 ;  /* 0x0000001b05057224 */ /* 0x000fc600078e0208 */
[----:B------:R-:W3:Y:S01]  /*0bb0*/  LDC R28, c[0x0][0x658] ;  /* 0x00019600ff1c7b82 */ /* 0x000ee20000000800 */
[----:B------:R-:W-:Y:S01]  /*0bc0*/  IMAD.IADD R5, R11, 0x1, R5 ;  /* 0x000000010b057824 */ /* 0x000fe200078e0205 */
[----:B0-----:R-:W-:-:S04]  /*0bd0*/  ISETP.NE.U32.AND P0, PT, R30, RZ, PT ;  /* 0x000000ff1e00720c */ /* 0x001fc80003f05070 */
[----:B------:R-:W-:Y:S02]  /*0be0*/  ISETP.NE.AND.EX P0, PT, R31, RZ, PT, P0 ;  /* 0x000000ff1f00720c */ /* 0x000fe40003f05300 */
[----:B------:R-:W0:Y:S01]  /*0bf0*/  LDC R24, c[0x0][0x600] ;  /* 0x00018000ff187b82 */ /* 0x000e220000000800 */
[-CC-:B-1----:R-:W-:Y:S02]  /*0c00*/  SHF.R.U64 R14, R10, R12.reuse, R5.reuse ;  /* 0x0000000c0a0e7219 */ /* 0x182fe40000001205 */
[----:B------:R-:W-:-:S05]  /*0c10*/  SHF.R.U32.HI R5, RZ, R12, R5 ;  /* 0x0000000cff057219 */ /* 0x000fca0000011605 */
[----:B------:R-:W1:Y:S01]  /*0c20*/  LDC R15, c[0x0][0x648] ;  /* 0x00019200ff0f7b82 */ /* 0x000e620000000800 */
[-CC-:B--2---:R-:W-:Y:S02]  /*0c30*/  SHF.R.U64 R27, R14, R20.reuse, R5.reuse ;  /* 0x000000140e1b7219 */ /* 0x184fe40000001205 */
[----:B------:R-:W-:-:S05]  /*0c40*/  SHF.R.U32.HI R5, RZ, R20, R5 ;  /* 0x00000014ff057219 */ /* 0x000fca0000011605 */
[----:B------:R-:W2:Y:S01]  /*0c50*/  LDC R21, c[0x0][0x638] ;  /* 0x00018e00ff157b82 */ /* 0x000ea20000000800 */
[-CC-:B---3--:R-:W-:Y:S02]  /*0c60*/  SHF.R.U64 R20, R27, R28.reuse, R5.reuse ;  /* 0x0000001c1b147219 */ /* 0x188fe40000001205 */
[-C--:B------:R-:W-:Y:S02]  /*0c70*/  SHF.L.U32 R3, R3, R28.reuse, RZ ;  /* 0x0000001c03037219 */ /* 0x080fe400000006ff */
[----:B------:R-:W-:Y:S01]  /*0c80*/  SHF.R.U32.HI R5, RZ, R28, R5 ;  /* 0x0000001cff057219 */ /* 0x000fe20000011605 */
[----:B------:R-:W-:Y:S01]  /*0c90*/  IMAD.MOV.U32 R4, RZ, RZ, R20 ;  /* 0x000000ffff047224 */ /* 0x000fe200078e0014 */
[----:B------:R-:W-:Y:S01]  /*0ca0*/  LOP3.LUT R12, RZ, R3, RZ, 0x33, !PT ;  /* 0x00000003ff0c7212 */ /* 0x000fe200078e33ff */
[----:B------:R-:W3:Y:S01]  /*0cb0*/  LDC R25, c[0x0][0x610] ;  /* 0x00018400ff197b82 */ /* 0x000ee20000000800 */
[----:B------:R-:W-:Y:S05]  /*0cc0*/  @!P0 BRA `(.L_x_10) ;  /* 0x0000000000288947 */ /* 0x000fea0003800000 */
[----:B------:R-:W4:Y:S02]  /*0cd0*/  LDC R3, c[0x0][0x64c] ;  /* 0x00019300ff037b82 */ /* 0x000f240000000800 */
[----:B----4-:R-:W-:-:S05]  /*0ce0*/  IADD3 R3, P0, R20, R3, RZ ;  /* 0x0000000314037210 */ /* 0x010fca0007f1e0ff */
        /* <DEDUP_REMOVED lines=8> */
.L_x_10:
[----:B-1----:R-:W-:Y:S01]  /*0d70*/  SHF.R.U64 R4, R4, R15, R5 ;  /* 0x0000000f04047219 */ /* 0x002fe20000001205 */
[----:B0-----:R-:W-:Y:S01]  /*0d80*/  VIADD R5, R24, 0xffffffff ;  /* 0xffffffff18057836 */ /* 0x001fe20000000000 */
[----:B------:R-:W-:Y:S01]  /*0d90*/  SHF.L.U32 R3, R23, R28, RZ ;  /* 0x0000001c17037219 */ /* 0x000fe200000006ff */
[----:B------:R-:W-:Y:S01]  /*0da0*/  IMAD.MOV.U32 R23, RZ, RZ, R29 ;  /* 0x000000ffff177224 */ /* 0x000fe200078e001d */
[----:B------:R-:W-:Y:S01]  /*0db0*/  LOP3.LUT R12, R27, R12, RZ, 0xc0, !PT ;  /* 0x0000000c1b0c7212 */ /* 0x000fe200078ec0ff */
[----:B------:R-:W-:Y:S01]  /*0dc0*/  IMAD.MOV R8, RZ, RZ, -R4 ;  /* 0x000000ffff087224 */ /* 0x000fe200078e0a04 */
[----:B------:R-:W-:-:S03]  /*0dd0*/  SEL R7, R7, R22, !P1 ;  /* 0x0000001607077207 */ /* 0x000fc60004800000 */
[----:B------:R-:W-:Y:S01]  /*0de0*/  IMAD R12, R3, R4, R12 ;  /* 0x00000004030c7224 */ /* 0x000fe200078e020c */
[----:B------:R-:W-:Y:S01]  /*0df0*/  LOP3.LUT R4, R14, R5, RZ, 0xc0, !PT ;  /* 0x000000050e047212 */ /* 0x000fe200078ec0ff */
[----:B--2---:R-:W-:Y:S02]  /*0e00*/  IMAD R3, R8, R21, R20 ;  /* 0x0000001508037224 */ /* 0x004fe400078e0214 */
[----:B---3--:R-:W-:Y:S02]  /*0e10*/  IMAD R7, R12, R25, R7 ;  /* 0x000000190c077224 */ /* 0x008fe400078e0207 */
[----:B------:R-:W-:Y:S02]  /*0e20*/  IMAD.MOV.U32 R5, RZ, RZ, 0x1 ;  /* 0x00000001ff057424 */ /* 0x000fe400078e00ff */
[----:B------:R-:W-:-:S03]  /*0e30*/  IMAD R4, R3, R24, R4 ;  /* 0x0000001803047224 */ /* 0x000fc600078e0204 */
[----:B------:R-:W-:Y:S02]  /*0e40*/  PRMT R3, R5, 0x7610, R3 ;  /* 0x0000761005037816 */ /* 0x000fe40000000003 */
[----:B------:R-:W-:Y:S02]  /*0e50*/  SEL R102, R4, R7, !P1 ;  /* 0x0000000704667207 */ /* 0x000fe40004800000 */
[----:B------:R-:W-:-:S07]  /*0e60*/  SEL R109, R7, R4, !P1 ;  /* 0x00000004076d7207 */ /* 0x000fce0004800000 */
.L_x_8:
[----:B------:R-:W-:-:S08]  /*0e70*/  NOP ;  /* 0x0000000000007918 */ /* 0x000fd00000000000 */
[----:B------:R-:W0:Y:S02]  /*0e80*/  USETMAXREG.TRY_ALLOC.CTAPOOL UP0, 0xe8 ;  /* 0x000000e8000079c8 */ /* 0x000e240008000600 */
[----:B0-----:R-:W-:-:S13]  /*0e90*/  PLOP3.LUT P0, PT, PT, PT, UP0, 0x80, 0x0 ;  /* 0x000000000000781c */ /* 0x001fda0003f0f008 */
[----:B------:R-:W-:Y:S05]  /*0ea0*/  @!P0 BRA `(.L_x_8) ;  /* 0xfffffffc00f08947 */ /* 0x000fea000383ffff */
[----:B------:R-:W-:Y:S01]  /*0eb0*/  ULDC.64 UR4, c[0x0][0x598] ;  /* 0x0001660000047ab9 */ /* 0x000fe20000000a00 */
[----:B------:R-:W-:Y:S01]  /*0ec0*/  ULDC.64 UR36, c[0x0][0x208] ;  /* 0x0000820000247ab9 */ /* 0x000fe20000000a00 */
[----:B------:R-:W-:-:S04]  /*0ed0*/  ISETP.NE.U32.AND P0, PT, RZ, UR4, PT ;  /* 0x00000004ff007c0c */ /* 0x000fc8000bf05070 */
[----:B------:R-:W-:-:S13]  /*0ee0*/  ISETP.NE.AND.EX P0, PT, RZ, UR5, PT, P0 ;  /* 0x00000005ff007c0c */ /* 0x000fda000bf05300 */
[----:B------:R-:W-:Y:S05]  /*0ef0*/  @!P0 BRA `(.L_x_11) ;  /* 0x00000000001c8947 */ /* 0x000fea0003800000 */
[----:B------:R-:W0:Y:S02]  /*0f00*/  LDC.64 R4, c[0x0][0x598] ;  /* 0x00016600ff047b82 */ /* 0x000e240000000a00 */
[----:B0-----:R-:W2:Y:S02]  /*0f10*/  LDG.E.64 R4, desc[UR36][R4.64] ;  /* 0x0000002404047981 */ /* 0x001ea4000c1e1b00 */
[----:B--2---:R-:W-:-:S04]  /*0f20*/  ISETP.NE.U32.AND P0, PT, R4, RZ, PT ;  /* 0x000000ff0400720c */ /* 0x004fc80003f05070 */
[----:B------:R-:W-:-:S13]  /*0f30*/  ISETP.NE.AND.EX P0, PT, R5, RZ, PT, P0 ;  /* 0x000000ff0500720c */ /* 0x000fda0003f05300 */
[----:B------:R-:W-:Y:S05]  /*0f40*/  @!P0 BRA `(.L_x_11) ;  /* 0x0000000000088947 */ /* 0x000fea0003800000 */
[----:B------:R0:W5:Y:S01]  /*0f50*/  LD.E R22, desc[UR36][R4.64] ;  /* 0x0000002404167980 */ /* 0x000162000c101900 */
[----:B------:R-:W-:Y:S05]  /*0f60*/  BRA `(.L_x_12) ;  /* 0x0000000000247947 */ /* 0x000fea0003800000 */
.L_x_11:
[----:B------:R-:W-:Y:S02]  /*0f70*/  ULDC.64 UR4, c[0x0][0x588] ;  /* 0x0001620000047ab9 */ /* 0x000fe40000000a00 */
[----:B------:R-:W-:-:S04]  /*0f80*/  ISETP.NE.U32.AND P0, PT, RZ, UR4, PT ;  /* 0x00000004ff007c0c */ /* 0x000fc8000bf05070 */
[----:B------:R-:W-:-:S13]  /*0f90*/  ISETP.NE.AND.EX P0, PT, RZ, UR5, PT, P0 ;  /* 0x00000005ff007c0c */ /* 0x000fda000bf05300 */
[----:B------:R-:W-:Y:S05]  /*0fa0*/  @!P0 BRA `(.L_x_13) ;  /* 0x00000000000c8947 */ /* 0x000fea0003800000 */
[----:B------:R-:W0:Y:S02]  /*0fb0*/  LDC.64 R4, c[0x0][0x588] ;  /* 0x00016200ff047b82 */ /* 0x000e240000000a00 */
[----:B0-----:R1:W5:Y:S01]  /*0fc0*/  LDG.E R22, desc[UR36][R4.64] ;  /* 0x0000002404167981 */ /* 0x001362000c1e1900 */
[----:B------:R-:W-:Y:S05]  /*0fd0*/  BRA `(.L_x_12) ;  /* 0x0000000000087947 */ /* 0x000fea0003800000 */
.L_x_13:
[----:B------:R-:W-:Y:S02]  /*0fe0*/  ULDC UR4, c[0x0][0x580] ;  /* 0x0001600000047ab9 */ /* 0x000fe40000000800 */
[----:B------:R-:W-:-:S07]  /*0ff0*/  IMAD.U32 R22, RZ, RZ, UR4 ;  /* 0x00000004ff167e24 */ /* 0x000fce000f8e00ff */
.L_x_12:
[----:B------:R-:W-:Y:S02]  /*1000*/  ULDC.64 UR4, c[0x0][0x5a0] ;  /* 0x0001680000047ab9 */ /* 0x000fe40000000a00 */
[----:B------:R-:W-:-:S04]  /*1010*/  ISETP.NE.U32.AND P0, PT, RZ, UR4, PT ;  /* 0x00000004ff007c0c */ /* 0x000fc8000bf05070 */
[----:B------:R-:W-:-:S13]  /*1020*/  ISETP.NE.AND.EX P0, PT, RZ, UR5, PT, P0 ;  /* 0x00000005ff007c0c */ /* 0x000fda000bf05300 */
[----:B------:R-:W-:Y:S05]  /*1030*/  @!P0 BRA `(.L_x_14) ;  /* 0x00000000001c8947 */ /* 0x000fea0003800000 */
[----:B01----:R-:W0:Y:S02]  /*1040*/  LDC.64 R4, c[0x0][0x5a0] ;  /* 0x00016800ff047b82 */ /* 0x003e240000000a00 */
[----:B0-----:R-:W2:Y:S02]  /*1050*/  LDG.E.64 R4, desc[UR36][R4.64] ;  /* 0x0000002404047981 */ /* 0x001ea4000c1e1b00 */
[----:B--2---:R-:W-:-:S04]  /*1060*/  ISETP.NE.U32.AND P0, PT, R4, RZ, PT ;  /* 0x000000ff0400720c */ /* 0x004fc80003f05070 */
[----:B------:R-:W-:-:S13]  /*1070*/  ISETP.NE.AND.EX P0, PT, R5, RZ, PT, P0 ;  /* 0x000000ff0500720c */ /* 0x000fda0003f05300 */
[----:B------:R-:W-:Y:S05]  /*1080*/  @!P0 BRA `(.L_x_14) ;  /* 0x0000000000088947 */ /* 0x000fea0003800000 */
[----:B------:R0:W5:Y:S01]  /*1090*/  LD.E R90, desc[UR36][R4.64] ;  /* 0x00000024045a7980 */ /* 0x000162000c101900 */
[----:B------:R-:W-:Y:S05]  /*10a0*/  BRA `(.L_x_15) ;  /* 0x0000000000247947 */ /* 0x000fea0003800000 */
.L_x_14:
[----:B------:R-:W-:Y:S02]  /*10b0*/  ULDC.64 UR4, c[0x0][0x590] ;  /* 0x0001640000047ab9 */ /* 0x000fe40000000a00 */
[----:B------:R-:W-:-:S04]  /*10c0*/  ISETP.NE.U32.AND P0, PT, RZ, UR4, PT ;  /* 0x00000004ff007c0c */ /* 0x000fc8000bf05070 */
[----:B------:R-:W-:-:S13]  /*10d0*/  ISETP.NE.AND.EX P0, PT, RZ, UR5, PT, P0 ;  /* 0x00000005ff007c0c */ /* 0x000fda000bf05300 */
[----:B------:R-:W-:Y:S05]  /*10e0*/  @!P0 BRA `(.L_x_16) ;  /* 0x00000000000c8947 */ /* 0x000fea0003800000 */
[----:B------:R-:W2:Y:S02]  /*10f0*/  LDC.64 R90, c[0x0][0x590] ;  /* 0x00016400ff5a7b82 */ /* 0x000ea40000000a00 */
[----:B--2---:R2:W5:Y:S01]  /*1100*/  LDG.E R90, desc[UR36][R90.64] ;  /* 0x000000245a5a7981 */ /* 0x004562000c1e1900 */
[----:B------:R-:W-:Y:S05]  /*1110*/  BRA `(.L_x_15) ;  /* 0x0000000000087947 */ /* 0x000fea0003800000 */
.L_x_16:
[----:B------:R-:W-:Y:S02]  /*1120*/  ULDC UR4, c[0x0][0x584] ;  /* 0x0001610000047ab9 */ /* 0x000fe40000000800 */
[----:B------:R-:W-:-:S07]  /*1130*/  IMAD.U32 R90, RZ, RZ, UR4 ;  /* 0x00000004ff5a7e24 */ /* 0x000fce000f8e00ff */
.L_x_15:
[----:B------:R-:W-:-:S13]  /*1140*/  LOP3.LUT P0, RZ, R3, 0xff, RZ, 0xc0, !PT ;  /* 0x000000ff03ff7812 */ /* 0x000fda000780c0ff */
[----:B------:R-:W-:Y:S05]  /*1150*/  @!P0 EXIT ;  /* 0x000000000000894d */ /* 0x000fea0003800000 */
[----:B------:R-:W3:Y:S01]  /*1160*/  LDC R92, c[0x0][0x658] ;  /* 0x00019600ff5c7b82 */ /* 0x000ee20000000800 */
[----:B------:R-:W-:Y:S01]  /*1170*/  ULDC.64 UR6, c[0x0][0x288] ;  /* 0x0000a20000067ab9 */ /* 0x000fe20000000a00 */
[----:B------:R-:W-:Y:S01]  /*1180*/  LOP3.LUT R6, R6, 0x1, RZ, 0xc0, !PT ;  /* 0x0000000106067812 */ /* 0x000fe200078ec0ff */
[----:B------:R-:W-:Y:S01]  /*1190*/  UIADD3 UR4, UR7, 0x7f, URZ ;  /* 0x0000007f07047890 */ /* 0x000fe2000fffe03f */
[----:B------:R-:W-:Y:S01]  /*11a0*/  SHF.R.U32.HI R3, RZ, 0x2, R97 ;  /* 0x00000002ff037819 */ /* 0x000fe20000011661 */
[----:B------:R-:W-:Y:S01]  /*11b0*/  IMAD.MOV.U32 R7, RZ, RZ, -0x1 ;  /* 0xffffffffff077424 */ /* 0x000fe200078e00ff */
[----:B------:R-:W-:Y:S01]  /*11c0*/  SHF.R.U32.HI R0, RZ, 0x1, R0 ;  /* 0x00000001ff007819 */ /* 0x000fe20000011600 */
[----:B------:R-:W-:Y:S01]  /*11d0*/  USHF.R.S32.HI UR5, URZ, 0x1f, UR4 ;  /* 0x0000001f3f057899 */ /* 0x000fe20008011404 */
[----:B01----:R-:W0:Y:S01]  /*11e0*/  LDC.64 R4, c[0x0][0x5c8] ;  /* 0x00017200ff047b82 */ /* 0x003e220000000a00 */
[----:B------:R-:W-:Y:S01]  /*11f0*/  IMAD.SHL.U32 R88, R6, 0x40, RZ ;  /* 0x0000004006587824 */ /* 0x000fe200078e00ff */
[----:B------:R-:W-:Y:S01]  /*1200*/  LOP3.LUT R3, R3, 0x7, RZ, 0xc0, !PT ;  /* 0x0000000703037812 */ /* 0x000fe200078ec0ff */
[----:B------:R-:W-:Y:S01]  /*1210*/  ULEA.HI UR5, UR5, UR4, URZ, 0x7 ;  /* 0x0000000405057291 */ /* 0x000fe2000f8f383f */
[----:B------:R-:W-:Y:S01]  /*1220*/  LOP3.LUT R0, R0, 0x30, RZ, 0xc0, !PT ;  /* 0x0000003000007812 */ /* 0x000fe200078ec0ff */
[----:B------:R-:W-:Y:S01]  /*1230*/  IMAD.MOV.U32 R9, RZ, RZ, 0x1 ;  /* 0x00000001ff097424 */ /* 0x000fe200078e00ff */
[--C-:B------:R-:W-:Y:S01]  /*1240*/  LOP3.LUT R88, R88, 0x40, R3.reuse, 0xe2, !PT ;  /* 0x0000004058587812 */ /* 0x100fe200078ee203 */
[----:B------:R-:W-:Y:S01]  /*1250*/  USHF.R.S32.HI UR43, URZ, 0x7, UR5 ;  /* 0x000000073f2b7899 */ /* 0x000fe20008011405 */
[----:B------:R-:W1:Y:S01]  /*1260*/  LDC R99, c[0x0][0x600] ;  /* 0x00018000ff637b82 */ /* 0x000e620000000800 */
[----:B------:R-:W-:Y:S01]  /*1270*/  IADD3 R3, RZ, -R0, -R3 ;  /* 0x80000000ff037210 */ /* 0x000fe20007ffe803 */
[----:B------:R-:W-:Y:S01]  /*1280*/  IMAD.U32 R8, RZ, RZ, UR6 ;  /* 0x00000006ff087e24 */ /* 0x000fe2000f8e00ff */
[C---:B--2---:R-:W-:Y:S01]  /*1290*/  LOP3.LUT R91, R97.reuse, 0x3, RZ, 0xc0, !PT ;  /* 0x00000003615b7812 */ /* 0x044fe200078ec0ff */
[----:B------:R-:W-:Y:S01]  /*12a0*/  UISETP.LT.AND UP0, UPT, UR43, 0x1, UPT ;  /* 0x000000012b00788c */ /* 0x000fe2000bf01270 */
[----:B------:R-:W-:Y:S01]  /*12b0*/  LOP3.LUT R98, R97, 0x80, RZ, 0xc0, !PT ;  /* 0x0000008061627812 */ /* 0x000fe200078ec0ff */
[----:B------:R-:W-:Y:S01]  /*12c0*/  IMAD R3, R6, -0x40, R3 ;  /* 0xffffffc006037824 */ /* 0x000fe200078e0203 */
[----:B------:R-:W-:Y:S01]  /*12d0*/  ULDC UR4, c[0x0][0x284] ;  /* 0x0000a10000047ab9 */ /* 0x000fe20000000800 */
[----:B---3--:R-:W-:Y:S01]  /*12e0*/  SHF.L.U32 R7, R7, R92, RZ ;  /* 0x0000005c07077219 */ /* 0x008fe200000006ff */
[----:B------:R-:W-:Y:S01]  /*12f0*/  USEL UR44, UR43, 0x1, UP0 ;  /* 0x000000012b2c7887 */ /* 0x000fe20008000000 */
[----:B------:R-:W-:Y:S01]  /*1300*/  IMAD R91, R91, -0x2, R8 ;  /* 0xfffffffe5b5b7824 */ /* 0x000fe200078e0208 */
[----:B------:R-:W-:Y:S01]  /*1310*/  LOP3.LUT R88, R88, R0, RZ, 0xfc, !PT ;  /* 0x0000000058587212 */ /* 0x000fe200078efcff */
[----:B------:R-:W-:Y:S01]  /*1320*/  IMAD.SHL.U32 R97, R97, 0x2, RZ ;  /* 0x0000000261617824 */ /* 0x000fe200078e00ff */
[----:B------:R-:W-:Y:S01]  /*1330*/  SHF.L.U32 R92, R9, R92, RZ ;  /* 0x0000005c095c7219 */ /* 0x000fe200000006ff */
[----:B------:R-:W-:Y:S01]  /*1340*/  VIADD R101, R3, UR4 ;  /* 0x0000000403657c36 */ /* 0x000fe20008000000 */
[----:B------:R-:W-:Y:S01]  /*1350*/  LOP3.LUT R118, R18, 0x1, RZ, 0xfc, !PT ;  /* 0x0000000112767812 */ /* 0x000fe200078efcff */
[C---:B0-----:R-:W-:Y:S01]  /*1360*/  IMAD.SHL.U32 R96, R4.reuse, 0x80, RZ ;  /* 0x0000008004607824 */ /* 0x041fe200078e00ff */
[C-C-:B------:R-:W-:Y:S01]  /*1370*/  SHF.L.U64.HI R93, R4.reuse, 0x7, R5.reuse ;  /* 0x00000007045d7819 */ /* 0x140fe20000010205 */
[C---:B------:R-:W-:Y:S01]  /*1380*/  IMAD.SHL.U32 R95, R4.reuse, 0x8, RZ ;  /* 0x00000008045f7824 */ /* 0x040fe200078e00ff */
[----:B------:R-:W-:Y:S01]  /*1390*/  SHF.L.U64.HI R94, R4, 0x3, R5 ;  /* 0x00000003045e7819 */ /* 0x000fe20000010205 */
[----:B------:R-:W-:Y:S01]  /*13a0*/  IMAD.MOV.U32 R89, RZ, RZ, RZ ;  /* 0x000000ffff597224 */ /* 0x000fe200078e00ff */
[----:B------:R-:W-:Y:S01]  /*13b0*/  SHF.R.U32.HI R98, RZ, 0x7, R98 ;  /* 0x00000007ff627819 */ /* 0x000fe20000011662 */
[----:B------:R-:W-:Y:S01]  /*13c0*/  UIADD3 UR44, UR43, -UR44, URZ ;  /* 0x8000002c2b2c7290 */ /* 0x000fe2000fffe03f */
[----:B------:R-:W-:Y:S01]  /*13d0*/  LOP3.LUT R100, RZ, R7, RZ, 0x33, !PT ;  /* 0x00000007ff647212 */ /* 0x000fe200078e33ff */
[----:B-1----:R-:W-:Y:S01]  /*13e0*/  VIADD R99, R99, 0xffffffff ;  /* 0xffffffff63637836 */ /* 0x002fe20000000000 */
[----:B------:R-:W-:Y:S01]  /*13f0*/  UMOV UR40, URZ ;  /* 0x0000003f00287c82 */ /* 0x000fe20008000000 */
[----:B------:R-:W-:-:S08]  /*1400*/  UMOV UR42, URZ ;  /* 0x0000003f002a7c82 */ /* 0x000fd00008000000 */
.L_x_160:
[----:B0-----:R-:W0:Y:S01]  /*1410*/  SHFL.IDX PT, R0, R98, RZ, 0x1f ;  /* 0x00001fff62007589 */ /* 0x001e2200000e0000 */
[----:B-1----:R-:W1:Y:S01]  /*1420*/  S2UR UR7, SR_CgaCtaId ;  /* 0x00000000000779c3 */ /* 0x002e620000008800 */
[----:B------:R-:W-:Y:S01]  /*1430*/  UMOV UR6, 0x400 ;  /* 0x0000040000067882 */ /* 0x000fe20000000000 */
[----:B0-----:R-:W-:Y:S01]  /*1440*/  R2UR UR4, R0 ;  /* 0x00000000000472ca */ /* 0x001fe200000e0000 */
[----:B-1----:R-:W-:-:S12]  /*1450*/  ULEA UR6, UR7, UR6, 0x18 ;  /* 0x0000000607067291 */ /* 0x002fd8000f8ec03f */
[----:B------:R-:W-:-:S04]  /*1460*/  ULEA.HI UR5, UR4, UR4, URZ, 0x1 ;  /* 0x0000000404057291 */ /* 0x000fc8000f8f083f */
[----:B------:R-:W-:-:S04]  /*1470*/  ULOP3.LUT UR5, UR5, 0x7fffe, URZ, 0xc0, !UPT ;  /* 0x0007fffe05057892 */ /* 0x000fc8000f8ec03f */
[----:B------:R-:W-:-:S03]  /*1480*/  UIADD3 UR5, UR4, -UR5, URZ ;  /* 0x8000000504057290 */ /* 0x000fc6000fffe03f */
[----:B------:R-:W-:Y:S01]  /*1490*/  ULDC UR4, c[0x0][0x28c] ;  /* 0x0000a30000047ab9 */ /* 0x000fe20000000800 */
[----:B------:R-:W-:Y:S01]  /*14a0*/  ULEA UR5, UR5, UR6, 0xd ;  /* 0x0000000605057291 */ /* 0x000fe2000f8e683f */
[----:B------:R-:W-:-:S03]  /*14b0*/  ISETP.LT.AND P0, PT, RZ, UR4, PT ;  /* 0x00000004ff007c0c */ /* 0x000fc6000bf01270 */
[----:B------:R-:W-:-:S04]  /*14c0*/  UIADD3 UR5, UR5, 0x100, URZ ;  /* 0x0000010005057890 */ /* 0x000fc8000fffe03f */
[----:B------:R-:W-:-:S04]  /*14d0*/  USHF.R.U32.HI UR5, URZ, 0x4, UR5 ;  /* 0x000000043f057899 */ /* 0x000fc80008011605 */
[----:B------:R-:W-:-:S04]  /*14e0*/  ULOP3.LUT UR5, UR5, 0x3fff, URZ, 0xc0, !UPT ;  /* 0x00003fff05057892 */ /* 0x000fc8000f8ec03f */
[----:B------:R-:W-:Y:S01]  /*14f0*/  ULOP3.LUT UR45, UR5, 0x10000, URZ, 0xfc, !UPT ;  /* 0x00010000052d7892 */ /* 0x000fe2000f8efc3f */
[----:B--2345:R-:W-:Y:S11]  /*1500*/  @P0 BRA `(.L_x_17) ;  /* 0x0000000000400947 */ /* 0x03cff60003800000 */
[----:B------:R-:W-:Y:S01]  /*1510*/  MOV R0, 0x0 ;  /* 0x0000000000007802 */ /* 0x000fe20000000f00 */
[----:B------:R-:W-:Y:S01]  /*1520*/  ULDC.64 UR4, c[0x4][0x68] ;  /* 0x01001a0000047ab9 */ /* 0x000fe20000000a00 */
[----:B------:R-:W-:Y:S01]  /*1530*/  ULDC.64 UR6, c[0x4][0x8] ;  /* 0x0100020000067ab9 */ /* 0x000fe20000000a00 */
[----:B------:R-:W-:Y:S01]  /*1540*/  IMAD.U32 R4, RZ, RZ, UR4 ;  /* 0x00000004ff047e24 */ /* 0x000fe2000f8e00ff */
[----:B------:R0:W1:Y:S01]  /*1550*/  LDC.64 R14, c[0x4][R0] ;  /* 0x01000000000e7b82 */ /* 0x0000620000000a00 */
[----:B------:R-:W-:Y:S01]  /*1560*/  IMAD.U32 R5, RZ, RZ, UR5 ;  /* 0x00000005ff057e24 */ /* 0x000fe2000f8e00ff */
[----:B------:R-:W-:Y:S01]  /*1570*/  ULDC.64 UR4, c[0x4][0x70] ;  /* 0x01001c0000047ab9 */ /* 0x000fe20000000a00 */
[----:B------:R-:W-:Y:S02]  /*1580*/  IMAD.U32 R10, RZ, RZ, UR6 ;  /* 0x00000006ff0a7e24 */ /* 0x000fe4000f8e00ff */
[----:B------:R-:W-:Y:S02]  /*1590*/  IMAD.U32 R6, RZ, RZ, UR4 ;  /* 0x00000004ff067e24 */ /* 0x000fe4000f8e00ff */
[----:B------:R-:W-:-:S02]  /*15a0*/  IMAD.U32 R7, RZ, RZ, UR5 ;  /* 0x00000005ff077e24 */ /* 0x000fc4000f8e00ff */
[----:B------:R-:W-:Y:S02]  /*15b0*/  IMAD.U32 R11, RZ, RZ, UR7 ;  /* 0x00000007ff0b7e24 */ /* 0x000fe4000f8e00ff */
[----:B------:R-:W-:Y:S02]  /*15c0*/  IMAD.MOV.U32 R8, RZ, RZ, 0x1e1 ;  /* 0x000001e1ff087424 */ /* 0x000fe400078e00ff */
[----:B------:R-:W-:Y:S02]  /*15d0*/  IMAD.MOV.U32 R12, RZ, RZ, 0x1 ;  /* 0x00000001ff0c7424 */ /* 0x000fe400078e00ff */
[----:B0-----:R-:W-:-:S07]  /*15e0*/  IMAD.MOV.U32 R13, RZ, RZ, RZ ;  /* 0x000000ffff0d7224 */ /* 0x001fce00078e00ff */
[----:B------:R-:W-:-:S07]  /*15f0*/  LEPC R20, `(.L_x_17) ;  /* 0x000000001014794e */ /* 0x000fce0000000000 */
[----:B-1---5:R-:W-:Y:S05]  /*1600*/  CALL.ABS.NOINC R14 ;  /* 0x000000000e007343 */ /* 0x022fea0003c00000 */
.L_x_17:
[----:B------:R-:W-:-:S13]  /*1610*/  ISETP.NE.AND P0, PT, R118, 0x3, PT ;  /* 0x000000037600780c */ /* 0x000fda0003f05270 */
[----:B------:R-:W-:Y:S05]  /*1620*/  @!P0 BRA `(.L_x_18) ;  /* 0x0000000000048947 */ /* 0x000fea0003800000 */
[----:B------:R-:W-:Y:S01]  /*1630*/  BPT.TRAP 0x1 ;  /* 0x000000040000795c */ /* 0x000fe20000300000 */
.L_x_18:
[----:B------:R-:W0:Y:S01]  /*1640*/  S2UR UR5, SR_CgaCtaId ;  /* 0x00000000000579c3 */ /* 0x000e220000008800 */
[----:B------:R-:W-:Y:S01]  /*1650*/  UMOV UR4, 0x400 ;  /* 0x0000040000047882 */ /* 0x000fe20000000000 */
[----:B------:R-:W-:Y:S02]  /*1660*/  IMAD.U32 R0, RZ, RZ, UR40 ;  /* 0x00000028ff007e24 */ /* 0x000fe4000f8e00ff */
[----:B------:R-:W-:-:S03]  /*1670*/  IMAD.U32 R3, RZ, RZ, UR42 ;  /* 0x0000002aff037e24 */ /* 0x000fc6000f8e00ff */
[----:B------:R-:W-:Y:S01]  /*1680*/  SHF.L.U32 R0, R0, 0x1f, RZ ;  /* 0x0000001f00007819 */ /* 0x000fe200000006ff */
[----:B0-----:R-:W-:-:S06]  /*1690*/  ULEA UR4, UR5, UR4, 0x18 ;  /* 0x0000000405047291 */ /* 0x001fcc000f8ec03f */
[----:B------:R-:W-:-:S04]  /*16a0*/  IMAD.U32 R6, RZ, RZ, UR4 ;  /* 0x00000004ff067e24 */ /* 0x000fc8000f8e00ff */
[----:B------:R-:W-:-:S04]  /*16b0*/  IMAD R3, R3, 0x8, R6 ;  /* 0x0000000803037824 */ /* 0x000fc800078e0206 */
[----:B------:R0:W1:Y:S01]  /*16c0*/  SYNCS.PHASECHK.TRANS64.TRYWAIT P1, [R3+URZ], R0 ;  /* 0x00000000030075a7 */ /* 0x000062000802017f */
[----:B------:R-:W-:Y:S05]  /*16d0*/  @!P0 BRA `(.L_x_19) ;  /* 0x0000000000048947 */ /* 0x000fea0003800000 */
[----:B------:R-:W-:Y:S01]  /*16e0*/  BPT.TRAP 0x1 ;  /* 0x000000040000795c */ /* 0x000fe20000300000 */
.L_x_19:
[----:B------:R-:W-:-:S05]  /*16f0*/  IMAD.U32 R4, RZ, RZ, UR44 ;  /* 0x0000002cff047e24 */ /* 0x000fca000f8e00ff */
[----:B------:R-:W-:Y:S01]  /*1700*/  ISETP.GE.AND P2, PT, R4, 0x1, PT ;  /* 0x000000010400780c */ /* 0x000fe20003f46270 */
[----:B-1----:R-:W-:-:S12]  /*1710*/  @P1 BRA `(.L_x_20) ;  /* 0x0000000000081947 */ /* 0x002fd80003800000 */
[----:B------:R-:W1:Y:S02]  /*1720*/  SYNCS.PHASECHK.TRANS64.TRYWAIT P1, [R3+URZ], R0 ;  /* 0x00000000030075a7 */ /* 0x000e64000802017f */
[----:B-1----:R-:W-:Y:S05]  /*1730*/  @!P1 BRA `(.L_x_21) ;  /* 0x0000007800189947 */ /* 0x002fea0003800000 */
.L_x_20:
[----:B------:R-:W-:Y:S05]  /*1740*/  WARPSYNC.ALL ;  /* 0x0000000000007948 */ /* 0x000fea0003800000 */
[----:B------:R-:W-:Y:S01]  /*1750*/  R2UR UR4, R6 ;  /* 0x00000000060472ca */ /* 0x000fe200000e0000 */
[----:B------:R-:W-:Y:S01]  /*1760*/  ULEA UR8, UR42, UR45, 0xc ;  /* 0x0000002d2a087291 */ /* 0x000fe2000f8e603f */
[----:B------:R-:W-:Y:S01]  /*1770*/  WARPGROUP.ARRIVE ;  /* 0x00000000000079c5 */ /* 0x000fe20000000000 */
[----:B------:R-:W-:Y:S01]  /*1780*/  UMOV UR9, 0x40000040 ;  /* 0x4000004000097882 */ /* 0x000fe20000000000 */
[----:B------:R-:W-:Y:S01]  /*1790*/  UMOV UR11, 0x40000040 ;  /* 0x40000040000b7882 */ /* 0x000fe20000000000 */
[----:B------:R-:W-:Y:S01]  /*17a0*/  UIADD3 UR12, UR8, 0x400, URZ ;  /* 0x00000400080c7890 */ /* 0x000fe2000fffe03f */
[----:B------:R-:W-:Y:S01]  /*17b0*/  UMOV UR15, UR11 ;  /* 0x0000000b000f7c82 */ /* 0x000fe20008000000 */
[----:B------:R-:W-:Y:S01]  /*17c0*/  UMOV UR13, 0x40000040 ;  /* 0x40000040000d7882 */ /* 0x000fe20000000000 */
[----:B------:R-:W-:-:S05]  /*17d0*/  UIADD3 UR5, UR8, 0x402, URZ ;  /* 0x0000040208057890 */ /* 0x000fca000fffe03f */
[----:B------:R-:W-:-:S04]  /*17e0*/  UIADD3 UR4, UR4, 0x20100, URZ ;  /* 0x0002010004047890 */ /* 0x000fc8000fffe03f */
[----:B------:R-:W-:-:S04]  /*17f0*/  USHF.R.U32.HI UR4, URZ, 0x4, UR4 ;  /* 0x000000043f047899 */ /* 0x000fc80008011604 */
[----:B------:R-:W-:-:S04]  /*1800*/  ULOP3.LUT UR4, UR4, 0x3fff, URZ, 0xc0, !UPT ;  /* 0x00003fff04047892 */ /* 0x000fc8000f8ec03f */
[----:B------:R-:W-:-:S04]  /*1810*/  ULOP3.LUT UR4, UR4, 0x10000, URZ, 0xfc, !UPT ;  /* 0x0001000004047892 */ /* 0x000fc8000f8efc3f */
[----:B------:R-:W-:-:S07]  /*1820*/  ULEA UR6, UR42, UR4, 0xa ;  /* 0x000000042a067291 */ /* 0x000fce000f8e503f */
[----:B------:R-:W-:Y:S02]  /*1830*/  UMOV UR10, UR6 ;  /* 0x00000006000a7c82 */ /* 0x000fe40008000000 */
[----:B------:R-:W-:Y:S01]  /*1840*/  HGMMA.64x64x16.F32 R56, gdesc[UR8], RZ, !UPT, gsb0 ;  /* 0x00e00000083879f0 */ /* 0x000fe2000c0008ff */
[----:B------:R-:W-:Y:S01]  /*1850*/  UMOV UR14, UR10 ;  /* 0x0000000a000e7c82 */ /* 0x000fe20008000000 */
[----:B------:R-:W-:Y:S01]  /*1860*/  UIADD3 UR10, UR6, 0x206, URZ ;  /* 0x00000206060a7890 */ /* 0x000fe2000fffe03f */
[----:B------:R-:W-:Y:S01]  /*1870*/  UMOV UR9, 0x40000040 ;  /* 0x4000004000097882 */ /* 0x000fe20000000000 */
[----:B------:R-:W-:Y:S01]  /*1880*/  UMOV UR11, 0x40000040 ;  /* 0x40000040000b7882 */ /* 0x000fe20000000000 */
[----:B------:R-:W-:Y:S02]  /*1890*/  WARPGROUP.DEPBAR.LE gsb0, 0x0 ;  /* 0x00008000000079c5 */ /* 0x000fe40000010000 */
[----:B------:R-:W-:-:S06]  /*18a0*/  WARPGROUP.ARRIVE ;  /* 0x00000000000079c5 */ /* 0x000fcc0000000000 */
[----:B------:R-:W-:Y:S01]  /*18b0*/  HGMMA.64x64x16.F32 R24, gdesc[UR12], RZ, !UPT, gsb0 ;  /* 0x00e000000c1879f0 */ /* 0x000fe2000c0008ff */
[----:B------:R-:W-:Y:S02]  /*18c0*/  UIADD3 UR12, UR8, 0x2, URZ ;  /* 0x00000002080c7890 */ /* 0x000fe4000fffe03f */
[----:B------:R-:W-:Y:S01]  /*18d0*/  UIADD3 UR14, UR6, 0x2, URZ ;  /* 0x00000002060e7890 */ /* 0x000fe2000fffe03f */
[----:B------:R-:W-:Y:S01]  /*18e0*/  UMOV UR13, 0x40000040 ;  /* 0x40000040000d7882 */ /* 0x000fe20000000000 */
[----:B------:R-:W-:Y:S01]  /*18f0*/  UMOV UR15, 0x40000040 ;  /* 0x40000040000f7882 */ /* 0x000fe20000000000 */
[----:B------:R-:W-:Y:S02]  /*1900*/  WARPGROUP.DEPBAR.LE gsb0, 0x0 ;  /* 0x00008000000079c5 */ /* 0x000fe40000010000 */
[----:B------:R-:W-:-:S06]  /*1910*/  WARPGROUP.ARRIVE ;  /* 0x00000000000079c5 */ /* 0x000fcc0000000000 */
[----:B------:R-:W-:Y:S01]  /*1920*/  HGMMA.64x64x16.F32 R56, gdesc[UR12], R56, gsb0 ;  /* 0x00e000000c3879f0 */ /* 0x000fe20008000838 */
[----:B------:R-:W-:Y:S01]  /*1930*/  UMOV UR12, UR5 ;  /* 0x00000005000c7c82 */ /* 0x000fe20008000000 */
[----:B------:R-:W-:Y:S01]  /*1940*/  UMOV UR13, 0x40000040 ;  /* 0x40000040000d7882 */ /* 0x000fe20000000000 */
[----:B------:R-:W-:Y:S01]  /*1950*/  UIADD3 UR5, UR8, 0x404, URZ ;  /* 0x0000040408057890 */ /* 0x000fe2000fffe03f */
[----:B------:R-:W-:Y:S02]  /*1960*/  WARPGROUP.DEPBAR.LE gsb0, 0x0 ;  /* 0x00008000000079c5 */ /* 0x000fe40000010000 */
[----:B------:R-:W-:-:S06]  /*1970*/  WARPGROUP.ARRIVE ;  /* 0x00000000000079c5 */ /* 0x000fcc0000000000 */
[----:B------:R-:W-:Y:S01]  /*1980*/  HGMMA.64x64x16.F32 R24, gdesc[UR12], R24, gsb0 ;  /* 0x00e000000c1879f0 */ /* 0x000fe20008000818 */
        /* <DEDUP_REMOVED lines=56> */
[----:B------:R-:W-:Y:S01]  /*1d10*/  UIADD3 UR6, UR8, 0xc06, URZ ;  /* 0x00000c0608067890 */ /* 0x000fe2000fffe03f */
[----:B------:R-:W-:Y:S02]  /*1d20*/  WARPGROUP.DEPBAR.LE gsb0, 0x0 ;  /* 0x00008000000079c5 */ /* 0x000fe40000010000 */
[----:B------:R-:W-:-:S06]  /*1d30*/  WARPGROUP.ARRIVE ;  /* 0x00000000000079c5 */ /* 0x000fcc0000000000 */
[----:B------:R-:W-:Y:S01]  /*1d40*/  HGMMA.64x64x16.F32 R56, gdesc[UR12], R56, gsb0 ;  /* 0x00e000000c3879f0 */ /* 0x000fe20008000838 */
[----:B------:R-:W-:Y:S01]  /*1d50*/  UMOV UR12, UR5 ;  /* 0x00000005000c7c82 */ /* 0x000fe20008000000 */
[----:B------:R-:W-:Y:S01]  /*1d60*/  UMOV UR13, 0x40000040 ;  /* 0x40000040000d7882 */ /* 0x000fe20000000000 */
[----:B------:R-:W-:-:S07]  /*1d70*/  UIADD3 UR5, UR8, 0x806, URZ ;  /* 0x0000080608057890 */ /* 0x000fce000fffe03f */
[----:B------:R-:W-:Y:S01]  /*1d80*/  UMOV UR8, UR5 ;  /* 0x0000000500087c82 */ /* 0x000fe20008000000 */
[----:B------:R-:W-:Y:S02]  /*1d90*/  WARPGROUP.DEPBAR.LE gsb0, 0x0 ;  /* 0x00008000000079c5 */ /* 0x000fe40000010000 */
[----:B------:R-:W-:-:S06]  /*1da0*/  WARPGROUP.ARRIVE ;  /* 0x00000000000079c5 */ /* 0x000fcc0000000000 */
[----:B------:R-:W-:Y:S03]  /*1db0*/  HGMMA.64x64x16.F32 R24, gdesc[UR12], R24, gsb0 ;  /* 0x00e000000c1879f0 */ /* 0x000fe60008000818 */
[----:B------:R-:W-:Y:S02]  /*1dc0*/  WARPGROUP.DEPBAR.LE gsb0, 0x0 ;  /* 0x00008000000079c5 */ /* 0x000fe40000010000 */
[----:B------:R-:W-:-:S06]  /*1dd0*/  WARPGROUP.ARRIVE ;  /* 0x00000000000079c5 */ /* 0x000fcc0000000000 */
[----:B------:R-:W-:Y:S01]  /*1de0*/  HGMMA.64x64x16.F32 R56, gdesc[UR8], R56, gsb0 ;  /* 0x00e00000083879f0 */ /* 0x000fe20008000838 */
[----:B------:R-:W-:Y:S01]  /*1df0*/  UMOV UR8, UR6 ;  /* 0x0000000600087c82 */ /* 0x000fe20008000000 */
[----:B------:R-:W-:Y:S01]  /*1e00*/  UMOV UR9, 0x40000040 ;  /* 0x4000004000097882 */ /* 0x000fe20000000000 */
[----:B------:R-:W-:Y:S02]  /*1e10*/  WARPGROUP.DEPBAR.LE gsb0, 0x0 ;  /* 0x00008000000079c5 */ /* 0x000fe40000010000 */
[----:B------:R-:W-:-:S06]  /*1e20*/  WARPGROUP.ARRIVE ;  /* 0x00000000000079c5 */ /* 0x000fcc0000000000 */
[----:B------:R-:W-:Y:S03]  /*1e30*/  HGMMA.64x64x16.F32 R24, gdesc[UR8], R24, gsb0 ;  /* 0x00e00000081879f0 */ /* 0x000fe60008000818 */
[----:B------:R-:W-:Y:S02]  /*1e40*/  WARPGROUP.DEPBAR.LE gsb0, 0x0 ;  /* 0x00008000000079c5 */ /* 0x000fe40000010000 */
[----:B------:R-:W-:Y:S05]  /*1e50*/  @!P2 BRA `(.L_x_22) ;  /* 0x000000080058a947 */ /* 0x000fea0003800000 */
[----:B------:R-:W-:Y:S01]  /*1e60*/  UIADD3 UR5, UR42, 0x1, URZ ;  /* 0x000000012a057890 */ /* 0x000fe2000fffe03f */
[----:B01----:R-:W-:Y:S02]  /*1e70*/  IMAD.U32 R0, RZ, RZ, UR44 ;  /* 0x0000002cff007e24 */ /* 0x003fe4000f8e00ff */
[----:B------:R-:W-:Y:S01]  /*1e80*/  IMAD.U32 R3, RZ, RZ, UR42 ;  /* 0x0000002aff037e24 */ /* 0x000fe2000f8e00ff */
[----:B------:R-:W-:-:S04]  /*1e90*/  UISETP.NE.AND UP0, UPT, UR5, 0x2, UPT ;  /* 0x000000020500788c */ /* 0x000fc8000bf05270 */
[----:B------:R-:W-:Y:S02]  /*1ea0*/  USEL UR6, URZ, 0x1, UP0 ;  /* 0x000000013f067887 */ /* 0x000fe40008000000 */
[----:B------:R-:W-:Y:S02]  /*1eb0*/  USEL UR5, UR5, URZ, UP0 ;  /* 0x0000003f05057287 */ /* 0x000fe40008000000 */
[----:B------:R-:W-:-:S06]  /*1ec0*/  ULOP3.LUT UR6, UR40, UR6, URZ, 0x3c, !UPT ;  /* 0x0000000628067292 */ /* 0x000fcc000f8e3c3f */
[----:B------:R-:W-:-:S07]  /*1ed0*/  IMAD.U32 R7, RZ, RZ, UR6 ;  /* 0x00000006ff077e24 */ /* 0x000fce000f8e00ff */
.L_x_29:
[----:B------:R-:W-:Y:S05]  /*1ee0*/  @!P0 BRA `(.L_x_23) ;  /* 0x0000000000048947 */ /* 0x000fea0003800000 */
[----:B------:R-:W-:Y:S01]  /*1ef0*/  BPT.TRAP 0x1 ;  /* 0x000000040000795c */ /* 0x000fe20000300000 */
.L_x_23:
[----:B------:R-:W0:Y:S01]  /*1f00*/  S2UR UR7, SR_CgaCtaId ;  /* 0x00000000000779c3 */ /* 0x000e220000008800 */
[----:B------:R-:W-:Y:S01]  /*1f10*/  UMOV UR6, 0x400 ;  /* 0x0000040000067882 */ /* 0x000fe20000000000 */
[----:B------:R-:W-:Y:S01]  /*1f20*/  IMAD.U32 R5, RZ, RZ, UR5 ;  /* 0x00000005ff057e24 */ /* 0x000fe2000f8e00ff */
[----:B------:R-:W-:Y:S01]  /*1f30*/  SHF.L.U32 R4, R7, 0x1f, RZ ;  /* 0x0000001f07047819 */ /* 0x000fe200000006ff */
[----:B0-----:R-:W-:-:S06]  /*1f40*/  ULEA UR6, UR7, UR6, 0x18 ;  /* 0x0000000607067291 */ /* 0x001fcc000f8ec03f */
[----:B------:R-:W-:-:S04]  /*1f50*/  IMAD.U32 R6, RZ, RZ, UR6 ;  /* 0x00000006ff067e24 */ /* 0x000fc8000f8e00ff */
[----:B------:R-:W-:-:S04]  /*1f60*/  IMAD R5, R5, 0x8, R6 ;  /* 0x0000000805057824 */ /* 0x000fc800078e0206 */
[----:B------:R0:W1:Y:S01]  /*1f70*/  SYNCS.PHASECHK.TRANS64.TRYWAIT P1, [R5+URZ], R4 ;  /* 0x00000004050075a7 */ /* 0x000062000802017f */
[----:B------:R-:W-:Y:S05]  /*1f80*/  @!P0 BRA `(.L_x_24) ;  /* 0x0000000000048947 */ /* 0x000fea0003800000 */
[----:B------:R-:W-:Y:S01]  /*1f90*/  BPT.TRAP 0x1 ;  /* 0x000000040000795c */ /* 0x000fe20000300000 */
.L_x_24:
[----:B-1----:R-:W-:Y:S05]  /*1fa0*/  @P1 BRA `(.L_x_25) ;  /* 0x0000000000081947 */ /* 0x002fea0003800000 */
[----:B------:R-:W1:Y:S02]  /*1fb0*/  SYNCS.PHASECHK.TRANS64.TRYWAIT P1, [R5+URZ], R4 ;  /* 0x00000004050075a7 */ /* 0x000e64000802017f */
[----:B-1----:R-:W-:Y:S05]  /*1fc0*/  @!P1 BRA `(.L_x_26) ;  /* 0x0000007000089947 */ /* 0x002fea0003800000 */
.L_x_25:
[----:B------:R-:W-:Y:S01]  /*1fd0*/  ULEA UR8, UR5, UR4, 0xa ;  /* 0x0000000405087291 */ /* 0x000fe2000f8e503f */
[----:B------:R-:W-:Y:S01]  /*1fe0*/  WARPGROUP.ARRIVE ;  /* 0x00000000000079c5 */ /* 0x000fe20000000000 */
[----:B------:R-:W-:Y:S01]  /*1ff0*/  ULEA UR6, UR5, UR45, 0xc ;  /* 0x0000002d05067291 */ /* 0x000fe2000f8e603f */
[----:B------:R-:W-:Y:S01]  /*2000*/  UMOV UR15, 0x40000040 ;  /* 0x40000040000f7882 */ /* 0x000fe20000000000 */
[----:B------:R-:W-:Y:S02]  /*2010*/  UMOV UR13, 0x40000040 ;  /* 0x40000040000d7882 */ /* 0x000fe40000000000 */
[----:B------:R-:W-:Y:S01]  /*2020*/  UIADD3 UR7, UR6, 0x400, URZ ;  /* 0x0000040006077890 */ /* 0x000fe2000fffe03f */
[----:B------:R-:W-:Y:S02]  /*2030*/  UMOV UR14, UR8 ;  /* 0x00000008000e7c82 */ /* 0x000fe40008000000 */
[----:B------:R-:W-:Y:S01]  /*2040*/  UMOV UR12, UR6 ;  /* 0x00000006000c7c82 */ /* 0x000fe20008000000 */
[----:B------:R-:W-:Y:S01]  /*2050*/  UIADD3 UR10, UR8, 0x206, URZ ;  /* 0x00000206080a7890 */ /* 0x000fe2000fffe03f */
[----:B------:R-:W-:Y:S01]  /*2060*/  HGMMA.64x64x16.F32 R56, gdesc[UR12], R56, gsb0 ;  /* 0x00e000000c3879f0 */ /* 0x000fe20008000838 */
[----:B------:R-:W-:Y:S01]  /*2070*/  UMOV UR13, 0x40000040 ;  /* 0x40000040000d7882 */ /* 0x000fe20000000000 */
[----:B------:R-:W-:Y:S01]  /*2080*/  UMOV UR12, UR7 ;  /* 0x00000007000c7c82 */ /* 0x000fe20008000000 */
[----:B------:R-:W-:Y:S01]  /*2090*/  UIADD3 UR7, UR6, 0x402, URZ ;  /* 0x0000040206077890 */ /* 0x000fe2000fffe03f */
[----:B------:R-:W-:Y:S01]  /*20a0*/  UMOV UR11, 0x40000040 ;  /* 0x40000040000b7882 */ /* 0x000fe20000000000 */
[----:B------:R-:W-:Y:S01]  /*20b0*/  UMOV UR9, 0x40000040 ;  /* 0x4000004000097882 */ /* 0x000fe20000000000 */
[----:B------:R-:W-:-:S02]  /*20c0*/  WARPGROUP.DEPBAR.LE gsb0, 0x0 ;  /* 0x00008000000079c5 */ /* 0x000fc40000010000 */
        /* <DEDUP_REMOVED lines=71> */
[----:B------:R-:W-:Y:S02]  /*2540*/  UIADD3 UR8, UR6, 0x806, URZ ;  /* 0x0000080606087890 */ /* 0x000fe4000fffe03f */
[----:B------:R-:W-:Y:S01]  /*2550*/  UIADD3 UR6, UR6, 0xc06, URZ ;  /* 0x00000c0606067890 */ /* 0x000fe2000fffe03f */
        /* <DEDUP_REMOVED lines=18> */
[----:B------:R-:W-:Y:S01]  /*2680*/  BPT.TRAP 0x1 ;  /* 0x000000040000795c */ /* 0x000fe20000300000 */
.L_x_27:
[----:B------:R-:W-:-:S13]  /*2690*/  ISETP.NE.AND P1, PT, R114, RZ, PT ;  /* 0x000000ff7200720c */ /* 0x000fda0003f25270 */
[----:B01----:R-:W-:-:S04]  /*26a0*/  @P1 IMAD R4, R3, 0x8, R6 ;  /* 0x0000000803041824 */ /* 0x003fc800078e0206 */
[----:B------:R-:W-:-:S05]  /*26b0*/  @P1 VIADD R4, R4, 0x10 ;  /* 0x0000001004041836 */ /* 0x000fca0000000000 */
[----:B------:R-:W-:-:S04]  /*26c0*/  @P1 PRMT R4, R19, 0x654, R4 ;  /* 0x0000065413041816 */ /* 0x000fc80000000004 */
[----:B------:R0:W-:Y:S01]  /*26d0*/  @P1 SYNCS.ARRIVE.TRANS64.RED.A1T0 RZ, [R4+URZ], RZ ;  /* 0x000000ff04ff19a7 */ /* 0x0001e2000810043f */
[----:B------:R-:W-:-:S13]  /*26e0*/  ISETP.GT.U32.AND P1, PT, R18, 0x1, PT ;  /* 0x000000011200780c */ /* 0x000fda0003f24070 */
[----:B0-----:R-:W-:Y:S05]  /*26f0*/  @P1 BRA `(.L_x_28) ;  /* 0x0000000000041947 */ /* 0x001fea0003800000 */
[----:B------:R-:W-:Y:S01]  /*2700*/  BPT.TRAP 0x1 ;  /* 0x000000040000795c */ /* 0x000fe20000300000 */
.L_x_28:
[----:B------:R-:W-:Y:S01]  /*2710*/  UIADD3 UR5, UR5, 0x1, URZ ;  /* 0x0000000105057890 */ /* 0x000fe2000fffe03f */
[C---:B------:R-:W-:Y:S01]  /*2720*/  ISETP.GT.AND P2, PT, R0.reuse, 0x1, PT ;  /* 0x000000010000780c */ /* 0x040fe20003f44270 */
[----:B------:R-:W-:Y:S02]  /*2730*/  VIADD R3, R3, 0x1 ;  /* 0x0000000103037836 */ /* 0x000fe40000000000 */
[----:B------:R-:W-:Y:S01]  /*2740*/  UISETP.NE.AND UP0, UPT, UR5, 0x2, UPT ;  /* 0x000000020500788c */ /* 0x000fe2000bf05270 */
[----:B------:R-:W-:Y:S02]  /*2750*/  VIADD R0, R0, 0xffffffff ;  /* 0xffffffff00007836 */ /* 0x000fe40000000000 */
[C---:B------:R-:W-:Y:S01]  /*2760*/  ISETP.NE.AND P1, PT, R3.reuse, 0x2, PT ;  /* 0x000000020300780c */ /* 0x040fe20003f25270 */
[----:B------:R-:W-:Y:S02]  /*2770*/  USEL UR6, URZ, 0x1, UP0 ;  /* 0x000000013f067887 */ /* 0x000fe40008000000 */
[----:B------:R-:W-:Y:S01]  /*2780*/  USEL UR5, UR5, URZ, UP0 ;  /* 0x0000003f05057287 */ /* 0x000fe20008000000 */
[----:B------:R-:W-:-:S03]  /*2790*/  SEL R3, R3, RZ, P1 ;  /* 0x000000ff03037207 */ /* 0x000fc60000800000 */
[----:B------:R-:W-:Y:S01]  /*27a0*/  LOP3.LUT R7, R7, UR6, RZ, 0x3c, !PT ;  /* 0x0000000607077c12 */ /* 0x000fe2000f8e3cff */
[----:B------:R-:W-:Y:S07]  /*27b0*/  @P2 BRA `(.L_x_29) ;  /* 0xfffffff400c82947 */ /* 0x000fee000383ffff */
.L_x_22:
[----:B01----:R-:W0:Y:S02]  /*27c0*/  LDC R0, c[0x0][0x28c] ;  /* 0x0000a300ff007b82 */ /* 0x003e240000000800 */
[----:B0-----:R-:W-:-:S13]  /*27d0*/  ISETP.GE.AND P1, PT, R0, 0x1, PT ;  /* 0x000000010000780c */ /* 0x001fda0003f26270 */
[----:B------:R-:W-:Y:S05]  /*27e0*/  @!P1 BRA `(.L_x_30) ;  /* 0x0000000000389947 */ /* 0x000fea0003800000 */
[----:B------:R-:W-:Y:S05]  /*27f0*/  @!P0 BRA `(.L_x_31) ;  /* 0x0000000000048947 */ /* 0x000fea0003800000 */
[----:B------:R-:W-:Y:S01]  /*2800*/  BPT.TRAP 0x1 ;  /* 0x000000040000795c */ /* 0x000fe20000300000 */
.L_x_31:
[----:B------:R-:W-:-:S13]  /*2810*/  ISETP.NE.AND P0, PT, R114, RZ, PT ;  /* 0x000000ff7200720c */ /* 0x000fda0003f05270 */
[----:B------:R-:W-:-:S05]  /*2820*/  VOTEU.ANY UP0, P0 ;  /* 0x00000000003f7886 */ /* 0x000fca0000000100 */
[----:B------:R-:W-:-:S06]  /*2830*/  @UP0 UIADD3 UR4, UR44, UR42, URZ ;  /* 0x0000002a2c040290 */ /* 0x000fcc000fffe03f */
[----:B------:R-:W-:-:S04]  /*2840*/  IMAD.U32 R0, RZ, RZ, UR4 ;  /* 0x00000004ff007e24 */ /* 0x000fc8000f8e00ff */
[----:B------:R-:W-:-:S05]  /*2850*/  @P0 IMAD.SHL.U32 R0, R0, 0x8, RZ ;  /* 0x0000000800000824 */ /* 0x000fca00078e00ff */
[----:B------:R-:W-:-:S04]  /*2860*/  @P0 LOP3.LUT R0, R0, 0x8, RZ, 0xc0, !PT ;  /* 0x0000000800000812 */ /* 0x000fc800078ec0ff */
[----:B------:R-:W-:-:S04]  /*2870*/  @P0 IADD3 R0, R6, 0x10, R0 ;  /* 0x0000001006000810 */ /* 0x000fc80007ffe000 */
[----:B------:R-:W-:-:S04]  /*2880*/  @P0 PRMT R0, R19, 0x654, R0 ;  /* 0x0000065413000816 */ /* 0x000fc80000000000 */
[----:B------:R0:W-:Y:S01]  /*2890*/  @P0 SYNCS.ARRIVE.TRANS64.RED.A1T0 RZ, [R0+URZ], RZ ;  /* 0x000000ff00ff09a7 */ /* 0x0001e2000810043f */
[----:B------:R-:W-:-:S13]  /*28a0*/  ISETP.GT.U32.AND P0, PT, R18, 0x1, PT ;  /* 0x000000011200780c */ /* 0x000fda0003f04070 */
[----:B0-----:R-:W-:Y:S05]  /*28b0*/  @P0 BRA `(.L_x_30) ;  /* 0x0000000000040947 */ /* 0x001fea0003800000 */
[----:B------:R-:W-:Y:S01]  /*28c0*/  BPT.TRAP 0x1 ;  /* 0x000000040000795c */ /* 0x000fe20000300000 */
.L_x_30:
[----:B------:R-:W-:Y:S01]  /*28d0*/  IMAD.SHL.U32 R102, R102, 0x40, RZ ;  /* 0x0000004066667824 */ /* 0x000fe200078e00ff */
[----:B------:R-:W-:Y:S01]  /*28e0*/  ULDC UR6, c[0x0][0x288] ;  /* 0x0000a20000067ab9 */ /* 0x000fe20000000800 */
[----:B------:R-:W-:Y:S01]  /*28f0*/  SHF.R.S32.HI R11, RZ, 0x1f, R23 ;  /* 0x0000001fff0b7819 */ /* 0x000fe20000011417 */
[C---:B------:R-:W-:Y:S01]  /*2900*/  IMAD.SHL.U32 R6, R109.reuse, 0x100, RZ ;  /* 0x000001006d067824 */ /* 0x040fe200078e00ff */
[----:B------:R-:W-:Y:S01]  /*2910*/  ULDC.64 UR4, c[0x0][0x5d0] ;  /* 0x0001740000047ab9 */ /* 0x000fe20000000a00 */
[C---:B------:R-:W-:Y:S01]  /*2920*/  LOP3.LUT R12, R102.reuse, 0x6, R97, 0xf8, !PT ;  /* 0x00000006660c7812 */ /* 0x040fe200078ef861 */
[----:B------:R-:W-:Y:S01]  /*2930*/  IMAD.WIDE R108, R109, 0x100, R88 ;  /* 0x000001006d6c7825 */ /* 0x000fe200078e0258 */
[----:B------:R-:W-:Y:S01]  /*2940*/  ISETP.GE.AND P0, PT, R102, UR6, PT ;  /* 0x0000000666007c0c */ /* 0x000fe2000bf06270 */
[----:B------:R-:W-:Y:S01]  /*2950*/  ULDC UR6, c[0x0][0x284] ;  /* 0x0000a10000067ab9 */ /* 0x000fe20000000800 */
[----:B------:R-:W-:Y:S01]  /*2960*/  SHF.R.S32.HI R13, RZ, 0x1f, R12 ;  /* 0x0000001fff0d7819 */ /* 0x000fe2000001140c */
[----:B------:R-:W-:Y:S01]  /*2970*/  IMAD R0, R11, UR4, RZ ;  /* 0x000000040b007c24 */ /* 0x000fe2000f8e02ff */
[----:B------:R-:W-:-:S03]  /*2980*/  ISETP.GE.OR P0, PT, R6, UR6, P0 ;  /* 0x0000000606007c0c */ /* 0x000fc60008706670 */
[C---:B------:R-:W-:Y:S02]  /*2990*/  IMAD R3, R23.reuse, UR5, R0 ;  /* 0x0000000517037c24 */ /* 0x040fe4000f8e0200 */
[----:B------:R-:W-:Y:S01]  /*29a0*/  IMAD.WIDE.U32 R4, R23, UR4, R12 ;  /* 0x0000000417047c25 */ /* 0x000fe2000f8e000c */
[----:B------:R-:W-:-:S03]  /*29b0*/  ULDC.64 UR4, c[0x0][0x5c8] ;  /* 0x0001720000047ab9 */ /* 0x000fc60000000a00 */
[----:B------:R-:W-:Y:S02]  /*29c0*/  IMAD R7, R109, UR4, RZ ;  /* 0x000000046d077c24 */ /* 0x000fe4000f8e02ff */
[----:B------:R-:W-:Y:S02]  /*29d0*/  IMAD.IADD R5, R5, 0x1, R3 ;  /* 0x0000000105057824 */ /* 0x000fe400078e0203 */
[C---:B------:R-:W-:Y:S02]  /*29e0*/  IMAD R7, R108.reuse, UR5, R7 ;  /* 0x000000056c077c24 */ /* 0x040fe4000f8e0207 */
[----:B------:R-:W-:-:S04]  /*29f0*/  IMAD.WIDE.U32 R110, R108, UR4, R4 ;  /* 0x000000046c6e7c25 */ /* 0x000fc8000f8e0004 */
[----:B------:R-:W-:Y:S01]  /*2a00*/  IMAD.MOV.U32 R0, RZ, RZ, -0x1 ;  /* 0xffffffffff007424 */ /* 0x000fe200078e00ff */
[----:B------:R-:W-:Y:S06]  /*2a10*/  @P0 BRA `(.L_x_32) ;  /* 0x00000048007c0947 */ /* 0x000fec0003800000 */
[----:B-----5:R-:W-:Y:S01]  /*2a20*/  FSETP.NEU.AND P1, PT, R90, RZ, PT ;  /* 0x000000ff5a00720b */ /* 0x020fe20003f2d000 */
[----:B------:R-:W-:Y:S01]  /*2a30*/  IMAD.IADD R4, R91, 0x1, -R102 ;  /* 0x000000015b047824 */ /* 0x000fe200078e0a66 */
[----:B------:R-:W-:Y:S01]  /*2a40*/  BSSY B0, `(.L_x_32) ;  /* 0x000049c000007945 */ /* 0x000fe20003800000 */
[----:B------:R-:W-:Y:S02]  /*2a50*/  IMAD.IADD R3, R101, 0x1, -R6 ;  /* 0x0000000165037824 */ /* 0x000fe400078e0a06 */
[----:B------:R-:W-:Y:S01]  /*2a60*/  IMAD.IADD R113, R111, 0x1, R7 ;  /* 0x000000016f717824 */ /* 0x000fe200078e0207 */
[----:B------:R-:W-:-:S04]  /*2a70*/  ISETP.GT.AND P5, PT, R4, RZ, PT ;  /* 0x000000ff0400720c */ /* 0x000fc80003fa4270 */
[----:B------:R-:W-:-:S03]  /*2a80*/  ISETP.GT.AND P0, PT, R3, RZ, P5 ;  /* 0x000000ff0300720c */ /* 0x000fc60002f04270 */
[----:B------:R-:W-:Y:S10]  /*2a90*/  @!P1 BRA `(.L_x_33) ;  /* 0x0000003400089947 */ /* 0x000ff40003800000 */
[----:B------:R-:W0:Y:S01]  /*2aa0*/  LDC.64 R102, c[0x0][0x5b8] ;  /* 0x00016e00ff667b82 */ /* 0x000e220000000a00 */
[----:B------:R-:W-:-:S07]  /*2ab0*/  ULDC.64 UR4, c[0x0][0x5c0] ;  /* 0x0001700000047ab9 */ /* 0x000fce0000000a00 */
[----:B------:R-:W1:Y:S08]  /*2ac0*/  LDC.64 R8, c[0x0][0x5b0] ;  /* 0x00016c00ff087b82 */ /* 0x000e700000000a00 */
[----:B------:R-:W2:Y:S01]  /*2ad0*/  LDC.64 R14, c[0x0][0x5a8] ;  /* 0x00016a00ff0e7b82 */ /* 0x000ea20000000a00 */
[-C--:B0-----:R-:W-:Y:S02]  /*2ae0*/  IMAD R6, R11, R102.reuse, RZ ;  /* 0x000000660b067224 */ /* 0x081fe400078e02ff */
[----:B------:R-:W-:-:S04]  /*2af0*/  IMAD.WIDE.U32 R104, R23, R102, R12 ;  /* 0x0000006617687225 */ /* 0x000fc800078e000c */
[----:B------:R-:W-:Y:S02]  /*2b00*/  IMAD R115, R23, R103, R6 ;  /* 0x0000006717737224 */ /* 0x000fe400078e0206 */
[-C--:B-1----:R-:W-:Y:S02]  /*2b10*/  IMAD R5, R109, R8.reuse, RZ ;  /* 0x000000086d057224 */ /* 0x082fe400078e02ff */
[----:B------:R-:W-:Y:S02]  /*2b20*/  IMAD.IADD R107, R105, 0x1, R115 ;  /* 0x00000001696b7824 */ /* 0x000fe400078e0273 */
[----:B------:R-:W-:Y:S02]  /*2b30*/  IMAD.MOV.U32 R106, RZ, RZ, R104 ;  /* 0x000000ffff6a7224 */ /* 0x000fe400078e0068 */
[C---:B------:R-:W-:Y:S02]  /*2b40*/  IMAD R103, R108.reuse, R9, R5 ;  /* 0x000000096c677224 */ /* 0x040fe400078e0205 */
[----:B------:R-:W-:-:S04]  /*2b50*/  IMAD.WIDE.U32 R6, R108, R8, R106 ;  /* 0x000000086c067225 */ /* 0x000fc800078e006a */
[----:B------:R-:W-:Y:S01]  /*2b60*/  IMAD.IADD R5, R7, 0x1, R103 ;  /* 0x0000000107057824 */ /* 0x000fe200078e0267 */
[----:B--2---:R-:W-:-:S04]  /*2b70*/  LEA R10, P1, R6, R14, 0x1 ;  /* 0x0000000e060a7211 */ /* 0x004fc800078208ff */
[----:B------:R-:W-:-:S05]  /*2b80*/  LEA.HI.X R11, R6, R15, R5, 0x1, P1 ;  /* 0x0000000f060b7211 */ /* 0x000fca00008f0c05 */
[----:B------:R0:W2:Y:S01]  /*2b90*/  @P0 LDG.E.LTC128B.U16 R5, desc[UR36][R10.64] ;  /* 0x000000240a050981 */ /* 0x0000a2000c1e1520 */
[----:B------:R-:W-:Y:S01]  /*2ba0*/  LEA R20, P1, R110, UR4, 0x1 ;  /* 0x000000046e147c11 */ /* 0x000fe2000f8208ff */
[----:B------:R-:W-:Y:S01]  /*2bb0*/  IMAD.WIDE.U32 R6, R108, R8, R12 ;  /* 0x000000086c067225 */ /* 0x000fe200078e000c */
[----:B------:R-:W-:Y:S01]  /*2bc0*/  ISETP.GT.AND P3, PT, R4, 0x1, PT ;  /* 0x000000010400780c */ /* 0x000fe20003f64270 */
[----:B------:R-:W-:Y:S02]  /*2bd0*/  BSSY B1, `(.L_x_34) ;  /* 0x0000012000017945 */ /* 0x000fe40003800000 */
[----:B------:R-:W-:Y:S01]  /*2be0*/  IMAD.IADD R7, R103, 0x1, R7 ;  /* 0x0000000167077824 */ /* 0x000fe200078e0207 */
[----:B------:R-:W-:Y:S01]  /*2bf0*/  P2R R120, PR, RZ, 0x8 ;  /* 0x00000008ff787803 */ /* 0x000fe20000000000 */
[----:B------:R-:W-:Y:S02]  /*2c00*/  IMAD.SHL.U32 R112, R8, 0x8, RZ ;  /* 0x0000000808707824 */ /* 0x000fe400078e00ff */
[----:B------:R-:W-:-:S04]  /*2c10*/  IMAD.WIDE.U32 R6, R23, R102, R6 ;  /* 0x0000006617067225 */ /* 0x000fc800078e0006 */
[----:B------:R-:W-:Y:S01]  /*2c20*/  IMAD.IADD R7, R115, 0x1, R7 ;  /* 0x0000000173077824 */ /* 0x000fe200078e0207 */
[----:B0-----:R-:W-:-:S04]  /*2c30*/  LEA R10, P2, R6, R14, 0x1 ;  /* 0x0000000e060a7211 */ /* 0x001fc800078408ff */
[----:B------:R-:W-:Y:S01]  /*2c40*/  LEA.HI.X R11, R6, R15, R7, 0x1, P2 ;  /* 0x0000000f060b7211 */ /* 0x000fe200010f0c07 */
[----:B--2---:R-:W-:-:S05]  /*2c50*/  HADD2.F32 R21, -RZ, R5.H0_H0 ;  /* 0x20000005ff157230 */ /* 0x004fca0000004100 */
[----:B------:R-:W-:-:S04]  /*2c60*/  FMUL R21, R21, R90 ;  /* 0x0000005a15157220 */ /* 0x000fc80000400000 */
[----:B------:R-:W-:Y:S01]  /*2c70*/  FFMA R56, R56, R22, R21 ;  /* 0x0000001638387223 */ /* 0x000fe20000000015 */
[----:B------:R-:W-:Y:S02]  /*2c80*/  LEA.HI.X R21, R110, UR5, R113, 0x1, P1 ;  /* 0x000000056e157c11 */ /* 0x000fe400088f0c71 */
[----:B------:R-:W-:Y:S02]  /*2c90*/  ISETP.GT.AND P1, PT, R3, RZ, P3 ;  /* 0x000000ff0300720c */ /* 0x000fe40001f24270 */
[----:B------:R-:W-:Y:S02]  /*2ca0*/  F2FP.F16.F32.PACK_AB R56, RZ, R56 ;  /* 0x00000038ff38723e */ /* 0x000fe400000000ff */
[----:B------:R-:W-:-:S03]  /*2cb0*/  SHF.L.U64.HI R113, R8, 0x3, R9 ;  /* 0x0000000308717819 */ /* 0x000fc60000010209 */
[----:B------:R0:W-:Y:S06]  /*2cc0*/  @P0 STG.E.U16 desc[UR36][R20.64], R56 ;  /* 0x0000003814000986 */ /* 0x0001ec000c101524 */
[----:B------:R-:W-:Y:S05]  /*2cd0*/  @!P1 BRA `(.L_x_35) ;  /* 0x0000000000049947 */ /* 0x000fea0003800000 */
[----:B------:R1:W5:Y:S02]  /*2ce0*/  LDG.E.LTC128B.U16 R5, desc[UR36][R10.64+0x2] ;  /* 0x000002240a057981 */ /* 0x000364000c1e1520 */
.L_x_35:
[----:B------:R-:W-:Y:S05]  /*2cf0*/  BSYNC B1 ;  /* 0x0000000000017941 */ /* 0x000fea0003800000 */
.L_x_34:
[----:B-----5:R-:W-:Y:S01]  /*2d00*/  HADD2.F32 R7, -RZ, R5.H0_H0 ;  /* 0x20000005ff077230 */ /* 0x020fe20000004100 */
[----:B------:R-:W-:Y:S01]  /*2d10*/  ISETP.GT.AND P0, PT, R3, 0x8, P5 ;  /* 0x000000080300780c */ /* 0x000fe20002f04270 */
[----:B------:R-:W-:Y:S01]  /*2d20*/  IMAD.WIDE.U32 R116, R108, R8, R112 ;  /* 0x000000086c747225 */ /* 0x000fe200078e0070 */
[----:B------:R-:W-:-:S03]  /*2d30*/  PRMT R119, R5, 0x7610, R119 ;  /* 0x0000761005777816 */ /* 0x000fc60000000077 */
[----:B------:R-:W-:Y:S01]  /*2d40*/  FMUL R6, R7, R90 ;  /* 0x0000005a07067220 */ /* 0x000fe20000400000 */
[----:B------:R-:W-:Y:S01]  /*2d50*/  IMAD.IADD R103, R103, 0x1, R117 ;  /* 0x0000000167677824 */ /* 0x000fe200078e0275 */
[----:B------:R-:W-:Y:S02]  /*2d60*/  IADD3 R7, P2, R104, R116, RZ ;  /* 0x0000007468077210 */ /* 0x000fe40007f5e0ff */
[----:B------:R-:W-:-:S03]  /*2d70*/  FFMA R57, R57, R22, R6 ;  /* 0x0000001639397223 */ /* 0x000fc60000000006 */
[----:B0-----:R-:W-:Y:S01]  /*2d80*/  IMAD.X R56, R103, 0x1, R107, P2 ;  /* 0x0000000167387824 */ /* 0x001fe200010e066b */
[C---:B------:R-:W-:Y:S02]  /*2d90*/  LEA R6, P2, R7.reuse, R14, 0x1 ;  /* 0x0000000e07067211 */ /* 0x040fe400078408ff */
[----:B------:R-:W-:Y:S02]  /*2da0*/  F2FP.F16.F32.PACK_AB R57, RZ, R57 ;  /* 0x00000039ff39723e */ /* 0x000fe400000000ff */
[----:B------:R-:W-:Y:S02]  /*2db0*/  LEA.HI.X R7, R7, R15, R56, 0x1, P2 ;  /* 0x0000000f07077211 */ /* 0x000fe400010f0c38 */
[----:B------:R-:W-:-:S05]  /*2dc0*/  PRMT R110, R57, 0x7610, R110 ;  /* 0x00007610396e7816 */ /* 0x000fca000000006e */
[----:B------:R0:W-:Y:S04]  /*2dd0*/  @P1 STG.E.U16 desc[UR36][R20.64+0x2], R110 ;  /* 0x0000026e14001986 */ /* 0x0001e8000c101524 */
[----:B------:R-:W2:Y:S01]  /*2de0*/  @P0 LDG.E.LTC128B.U16 R119, desc[UR36][R6.64] ;  /* 0x0000002406770981 */ /* 0x000ea2000c1e1520 */
[----:B------:R-:W-:Y:S01]  /*2df0*/  IADD3 R116, P1, R12, R116, RZ ;  /* 0x000000740c747210 */ /* 0x000fe20007f3e0ff */
[----:B------:R-:W-:Y:S01]  /*2e00*/  IMAD.SHL.U32 R121, R95, 0x2, RZ ;  /* 0x000000025f797824 */ /* 0x000fe200078e00ff */
[----:B------:R-:W-:Y:S03]  /*2e10*/  BSSY B1, `(.L_x_36) ;  /* 0x0000011000017945 */ /* 0x000fe60003800000 */
[----:B------:R-:W-:Y:S01]  /*2e20*/  IMAD.X R117, R13, 0x1, R103, P1 ;  /* 0x000000010d757824 */ /* 0x000fe200008e0667 */
[----:B0-----:R-:W-:Y:S01]  /*2e30*/  IADD3 R110, P2, R121, R20, RZ ;  /* 0x00000014796e7210 */ /* 0x001fe20007f5e0ff */
[----:B------:R-:W-:-:S04]  /*2e40*/  IMAD.WIDE.U32 R116, R23, R102, R116 ;  /* 0x0000006617747225 */ /* 0x000fc800078e0074 */
[----:B------:R-:W-:Y:S01]  /*2e50*/  IMAD.IADD R57, R115, 0x1, R117 ;  /* 0x0000000173397824 */ /* 0x000fe200078e0275 */
[----:B------:R-:W-:Y:S02]  /*2e60*/  SHF.L.U64.HI R117, R95, 0x1, R94 ;  /* 0x000000015f757819 */ /* 0x000fe4000001025e */
[----:B------:R-:W-:-:S03]  /*2e70*/  LEA R56, P1, R116, R14, 0x1 ;  /* 0x0000000e74387211 */ /* 0x000fc600078208ff */
[----:B------:R-:W-:Y:S01]  /*2e80*/  IMAD.X R111, R117, 0x1, R21, P2 ;  /* 0x00000001756f7824 */ /* 0x000fe200010e0615 */
[----:B------:R-:W-:Y:S02]  /*2e90*/  LEA.HI.X R57, R116, R15, R57, 0x1, P1 ;  /* 0x0000000f74397211 */ /* 0x000fe400008f0c39 */
[----:B------:R-:W-:Y:S01]  /*2ea0*/  ISETP.GT.AND P1, PT, R3, 0x8, P3 ;  /* 0x000000080300780c */ /* 0x000fe20001f24270 */
[----:B--2---:R-:W-:-:S05]  /*2eb0*/  HADD2.F32 R5, -RZ, R119.H0_H0 ;  /* 0x20000077ff057230 */ /* 0x004fca0000004100 */
[----:B------:R-:W-:-:S04]  /*2ec0*/  FMUL R5, R5, R90 ;  /* 0x0000005a05057220 */ /* 0x000fc80000400000 */
[----:B------:R-:W-:-:S05]  /*2ed0*/  FFMA R5, R58, R22, R5 ;  /* 0x000000163a057223 */ /* 0x000fca0000000005 */
[----:B------:R-:W-:-:S05]  /*2ee0*/  F2FP.F16.F32.PACK_AB R5, RZ, R5 ;  /* 0x00000005ff05723e */ /* 0x000fca00000000ff */
[----:B------:R0:W-:Y:S01]  /*2ef0*/  @P0 STG.E.U16 desc[UR36][R110.64], R5 ;  /* 0x000000056e000986 */ /* 0x0001e2000c101524 */
[----:B------:R-:W-:Y:S05]  /*2f00*/  @!P1 BRA `(.L_x_37) ;  /* 0x0000000000049947 */ /* 0x000fea0003800000 */
[----:B------:R2:W5:Y:S02]  /*2f10*/  LDG.E.LTC128B.U16 R119, desc[UR36][R56.64+0x2] ;  /* 0x0000022438777981 */ /* 0x000564000c1e1520 */
.L_x_37:
[----:B------:R-:W-:Y:S05]  /*2f20*/  BSYNC B1 ;  /* 0x0000000000017941 */ /* 0x000fea0003800000 */
.L_x_36:
[----:B0----5:R-:W-:Y:S01]  /*2f30*/  HADD2.F32 R5, -RZ, R119.H0_H0 ;  /* 0x20000077ff057230 */ /* 0x021fe20000004100 */
[----:B------:R-:W-:Y:S01]  /*2f40*/  ISETP.GT.AND P3, PT, R4, 0x8, PT ;  /* 0x000000080400780c */ /* 0x000fe20003f64270 */
[C---:B------:R-:W-:Y:S01]  /*2f50*/  IMAD.SHL.U32 R103, R96.reuse, 0x2, RZ ;  /* 0x0000000260677824 */ /* 0x040fe200078e00ff */
[----:B------:R-:W-:Y:S02]  /*2f60*/  BSSY B1, `(.L_x_38) ;  /* 0x000000f000017945 */ /* 0x000fe40003800000 */
[----:B------:R-:W-:Y:S01]  /*2f70*/  FMUL R58, R5, R90 ;  /* 0x0000005a053a7220 */ /* 0x000fe20000400000 */
[----:B------:R-:W-:Y:S02]  /*2f80*/  SHF.L.U64.HI R5, R96, 0x1, R93 ;  /* 0x0000000160057819 */ /* 0x000fe4000001025d */
[----:B------:R-:W-:Y:S01]  /*2f90*/  IADD3 R6, P0, P2, R103, R20, R121 ;  /* 0x0000001467067210 */ /* 0x000fe20007a1e079 */
[----:B------:R-:W-:Y:S01]  /*2fa0*/  FFMA R58, R59, R22, R58 ;  /* 0x000000163b3a7223 */ /* 0x000fe2000000003a */
[----:B------:R-:W-:Y:S01]  /*2fb0*/  IMAD.MOV.U32 R59, RZ, RZ, R111 ;  /* 0x000000ffff3b7224 */ /* 0x000fe200078e006f */
[----:B------:R-:W-:-:S02]  /*2fc0*/  P2R R116, PR, RZ, 0x8 ;  /* 0x00000008ff747803 */ /* 0x000fc40000000000 */
[--C-:B------:R-:W-:Y:S02]  /*2fd0*/  IADD3.X R7, R5, R21, R117.reuse, P0, P2 ;  /* 0x0000001505077210 */ /* 0x100fe400007e4475 */
[----:B------:R-:W-:Y:S02]  /*2fe0*/  F2FP.F16.F32.PACK_AB R58, RZ, R58 ;  /* 0x0000003aff3a723e */ /* 0x000fe400000000ff */
[----:B------:R-:W-:Y:S02]  /*2ff0*/  ISETP.GT.AND P0, PT, R3, RZ, P3 ;  /* 0x000000ff0300720c */ /* 0x000fe40001f04270 */
[----:B------:R-:W-:Y:S01]  /*3000*/  PRMT R117, R58, 0x7610, R117 ;  /* 0x000076103a757816 */ /* 0x000fe20000000075 */
[----:B------:R-:W-:-:S05]  /*3010*/  IMAD.MOV.U32 R58, RZ, RZ, R110 ;  /* 0x000000ffff3a7224 */ /* 0x000fca00078e006e */
[----:B------:R0:W-:Y:S05]  /*3020*/  @P1 STG.E.U16 desc[UR36][R58.64+0x2], R117 ;  /* 0x000002753a001986 */ /* 0x0001ea000c101524 */
[----:B------:R-:W-:Y:S05]  /*3030*/  @!P0 BRA `(.L_x_39) ;  /* 0x0000000000048947 */ /* 0x000fea0003800000 */
[----:B------:R3:W5:Y:S02]  /*3040*/  LDG.E.LTC128B.U16 R119, desc[UR36][R10.64+0x10] ;  /* 0x000010240a777981 */ /* 0x000764000c1e1520 */
.L_x_39:
[----:B------:R-:W-:Y:S05]  /*3050*/  BSYNC B1 ;  /* 0x0000000000017941 */ /* 0x000fea0003800000 */
.L_x_38:
[----:B0----5:R-:W-:Y:S01]  /*3060*/  HADD2.F32 R117, -RZ, R119.H0_H0 ;  /* 0x20000077ff757230 */ /* 0x021fe20000004100 */
[----:B------:R-:W-:Y:S01]  /*3070*/  ISETP.GT.AND P1, PT, R4, 0x9, PT ;  /* 0x000000090400780c */ /* 0x000fe20003f24270 */
[----:B------:R-:W-:Y:S03]  /*3080*/  BSSY B1, `(.L_x_40) ;  /* 0x0000009000017945 */ /* 0x000fe60003800000 */
[----:B------:R-:W-:Y:S01]  /*3090*/  FMUL R117, R117, R90 ;  /* 0x0000005a75757220 */ /* 0x000fe20000400000 */
[----:B------:R-:W-:-:S03]  /*30a0*/  P2R R121, PR, RZ, 0x2 ;  /* 0x00000002ff797803 */ /* 0x000fc60000000000 */
[----:B------:R-:W-:-:S05]  /*30b0*/  FFMA R117, R60, R22, R117 ;  /* 0x000000163c757223 */ /* 0x000fca0000000075 */
[----:B------:R-:W-:-:S05]  /*30c0*/  F2FP.F16.F32.PACK_AB R117, RZ, R117 ;  /* 0x00000075ff75723e */ /* 0x000fca00000000ff */
[----:B------:R0:W-:Y:S01]  /*30d0*/  @P0 STG.E.U16 desc[UR36][R20.64+0x10], R117 ;  /* 0x0000107514000986 */ /* 0x0001e2000c101524 */
[----:B------:R-:W-:-:S13]  /*30e0*/  ISETP.GT.AND P0, PT, R3, RZ, P1 ;  /* 0x000000ff0300720c */ /* 0x000fda0000f04270 */
[----:B0-----:R-:W-:Y:S05]  /*30f0*/  @!P0 BRA `(.L_x_41) ;  /* 0x0000000000048947 */ /* 0x001fea0003800000 */
[----:B------:R0:W5:Y:S02]  /*3100*/  LDG.E.LTC128B.U16 R119, desc[UR36][R10.64+0x12] ;  /* 0x000012240a777981 */ /* 0x000164000c1e1520 */
.L_x_41:
[----:B------:R-:W-:Y:S05]  /*3110*/  BSYNC B1 ;  /* 0x0000000000017941 */ /* 0x000fea0003800000 */
.L_x_40:
[----:B-----5:R-:W-:Y:S01]  /*3120*/  HADD2.F32 R117, -RZ, R119.H0_H0 ;  /* 0x20000077ff757230 */ /* 0x020fe20000004100 */
[----:B------:R-:W-:Y:S04]  /*3130*/  BSSY B1, `(.L_x_42) ;  /* 0x0000008000017945 */ /* 0x000fe80003800000 */
[----:B------:R-:W-:-:S04]  /*3140*/  FMUL R60, R117, R90 ;  /* 0x0000005a753c7220 */ /* 0x000fc80000400000 */
[----:B------:R-:W-:-:S05]  /*3150*/  FFMA R60, R61, R22, R60 ;  /* 0x000000163d3c7223 */ /* 0x000fca000000003c */
[----:B------:R-:W-:-:S05]  /*3160*/  F2FP.F16.F32.PACK_AB R60, RZ, R60 ;  /* 0x0000003cff3c723e */ /* 0x000fca00000000ff */
[----:B------:R4:W-:Y:S01]  /*3170*/  @P0 STG.E.U16 desc[UR36][R20.64+0x12], R60 ;  /* 0x0000123c14000986 */ /* 0x0009e2000c101524 */
[----:B------:R-:W-:-:S13]  /*3180*/  ISETP.GT.AND P0, PT, R3, 0x8, P3 ;  /* 0x000000080300780c */ /* 0x000fda0001f04270 */
[----:B----4-:R-:W-:Y:S05]  /*3190*/  @!P0 BRA `(.L_x_43) ;  /* 0x0000000000048947 */ /* 0x010fea0003800000 */
[----:B------:R4:W5:Y:S02]  /*31a0*/  LDG.E.LTC128B.U16 R119, desc[UR36][R56.64+0x10] ;  /* 0x0000102438777981 */ /* 0x000964000c1e1520 */
.L_x_43:
[----:B------:R-:W-:Y:S05]  /*31b0*/  BSYNC B1 ;  /* 0x0000000000017941 */ /* 0x000fea0003800000 */
.L_x_42:
[----:B-----5:R-:W-:Y:S01]  /*31c0*/  HADD2.F32 R61, -RZ, R119.H0_H0 ;  /* 0x20000077ff3d7230 */ /* 0x020fe20000004100 */
[----:B------:R-:W-:Y:S04]  /*31d0*/  BSSY B1, `(.L_x_44) ;  /* 0x000000a000017945 */ /* 0x000fe80003800000 */
[----:B------:R-:W-:-:S04]  /*31e0*/  FMUL R61, R61, R90 ;  /* 0x0000005a3d3d7220 */ /* 0x000fc80000400000 */
[----:B------:R-:W-:-:S05]  /*31f0*/  FFMA R61, R62, R22, R61 ;  /* 0x000000163e3d7223 */ /* 0x000fca000000003d */
[----:B------:R-:W-:-:S05]  /*3200*/  F2FP.F16.F32.PACK_AB R61, RZ, R61 ;  /* 0x0000003dff3d723e */ /* 0x000fca00000000ff */
[----:B------:R0:W-:Y:S01]  /*3210*/  @P0 STG.E.U16 desc[UR36][R58.64+0x10], R61 ;  /* 0x0000103d3a000986 */ /* 0x0001e2000c101524 */
[----:B------:R-:W-:-:S05]  /*3220*/  IADD3 R117, P0, R108, 0x80, RZ ;  /* 0x000000806c757810 */ /* 0x000fca0007f1e0ff */
[----:B------:R-:W-:Y:S01]  /*3230*/  IMAD.X R109, RZ, RZ, R109, P0 ;  /* 0x000000ffff6d7224 */ /* 0x000fe200000e066d */
[----:B------:R-:W-:-:S13]  /*3240*/  ISETP.GT.AND P0, PT, R3, 0x8, P1 ;  /* 0x000000080300780c */ /* 0x000fda0000f04270 */
[----:B0-----:R-:W-:Y:S05]  /*3250*/  @!P0 BRA `(.L_x_45) ;  /* 0x0000000000048947 */ /* 0x001fea0003800000 */
[----:B------:R0:W5:Y:S02]  /*3260*/  LDG.E.LTC128B.U16 R119, desc[UR36][R56.64+0x12] ;  /* 0x0000122438777981 */ /* 0x000164000c1e1520 */
.L_x_45:
[----:B------:R-:W-:Y:S05]  /*3270*/  BSYNC B1 ;  /* 0x0000000000017941 */ /* 0x000fea0003800000 */
.L_x_44:
[----:B-----5:R-:W-:Y:S01]  /*3280*/  HADD2.F32 R61, -RZ, R119.H0_H0 ;  /* 0x20000077ff3d7230 */ /* 0x020fe20000004100 */
[----:B------:R-:W-:Y:S01]  /*3290*/  ISETP.GT.AND P2, PT, R4, 0x10, PT ;  /* 0x000000100400780c */ /* 0x000fe20003f44270 */
[-C--:B------:R-:W-:Y:S01]  /*32a0*/  IMAD R62, R109, R8.reuse, RZ ;  /* 0x000000086d3e7224 */ /* 0x080fe200078e02ff */
[----:B------:R-:W-:Y:S01]  /*32b0*/  BSSY B1, `(.L_x_46) ;  /* 0x0000021000017945 */ /* 0x000fe20003800000 */
[----:B------:R-:W-:-:S04]  /*32c0*/  IMAD.WIDE.U32 R112, R117, R8, R112 ;  /* 0x0000000875707225 */ /* 0x000fc800078e0070 */
[----:B------:R-:W-:Y:S01]  /*32d0*/  FMUL R60, R61, R90 ;  /* 0x0000005a3d3c7220 */ /* 0x000fe20000400000 */
[----:B------:R-:W-:-:S03]  /*32e0*/  IMAD R105, R117, R9, R62 ;  /* 0x0000000975697224 */ /* 0x000fc600078e023e */
[----:B------:R-:W-:Y:S01]  /*32f0*/  FFMA R63, R63, R22, R60 ;  /* 0x000000163f3f7223 */ /* 0x000fe2000000003c */
[----:B------:R-:W-:-:S04]  /*3300*/  IMAD.WIDE.U32 R60, R117, R8, R12 ;  /* 0x00000008753c7225 */ /* 0x000fc800078e000c */
[----:B------:R-:W-:Y:S01]  /*3310*/  F2FP.F16.F32.PACK_AB R63, RZ, R63 ;  /* 0x0000003fff3f723e */ /* 0x000fe200000000ff */
[----:B------:R-:W-:-:S03]  /*3320*/  IMAD.IADD R61, R105, 0x1, R61 ;  /* 0x00000001693d7824 */ /* 0x000fc600078e023d */
[----:B------:R-:W-:Y:S01]  /*3330*/  PRMT R109, R63, 0x7610, R109 ;  /* 0x000076103f6d7816 */ /* 0x000fe2000000006d */
[----:B------:R-:W-:-:S04]  /*3340*/  IMAD.WIDE.U32 R62, R117, R8, R106 ;  /* 0x00000008753e7225 */ /* 0x000fc800078e006a */
[----:B------:R1:W-:Y:S01]  /*3350*/  @P0 STG.E.U16 desc[UR36][R58.64+0x12], R109 ;  /* 0x0000126d3a000986 */ /* 0x0003e2000c101524 */
[----:B------:R-:W-:Y:S02]  /*3360*/  IMAD.IADD R9, R63, 0x1, R105 ;  /* 0x000000013f097824 */ /* 0x000fe400078e0269 */
[----:B------:R-:W-:Y:S02]  /*3370*/  IMAD.IADD R105, R105, 0x1, R113 ;  /* 0x0000000169697824 */ /* 0x000fe400078e0271 */
[----:B-1----:R-:W-:Y:S01]  /*3380*/  IMAD.WIDE.U32 R108, R23, R102, R60 ;  /* 0x00000066176c7225 */ /* 0x002fe200078e003c */
[----:B------:R-:W-:-:S04]  /*3390*/  LEA R60, P0, R62, R14, 0x1 ;  /* 0x0000000e3e3c7211 */ /* 0x000fc800078008ff */
[----:B------:R-:W-:Y:S01]  /*33a0*/  LEA.HI.X R61, R62, R15, R9, 0x1, P0 ;  /* 0x0000000f3e3d7211 */ /* 0x000fe200000f0c09 */
[----:B------:R-:W-:Y:S01]  /*33b0*/  IMAD.IADD R9, R115, 0x1, R109 ;  /* 0x0000000173097824 */ /* 0x000fe200078e026d */
[----:B------:R-:W-:-:S04]  /*33c0*/  LEA R8, P0, R108, R14, 0x1 ;  /* 0x0000000e6c087211 */ /* 0x000fc800078008ff */
[----:B------:R-:W-:Y:S02]  /*33d0*/  LEA.HI.X R9, R108, R15, R9, 0x1, P0 ;  /* 0x0000000f6c097211 */ /* 0x000fe400000f0c09 */
[----:B------:R-:W-:-:S05]  /*33e0*/  IADD3 R104, P0, R104, R112, RZ ;  /* 0x0000007068687210 */ /* 0x000fca0007f1e0ff */
[----:B------:R-:W-:Y:S01]  /*33f0*/  IMAD.X R106, R105, 0x1, R107, P0 ;  /* 0x00000001696a7824 */ /* 0x000fe200000e066b */
[----:B------:R-:W-:-:S05]  /*3400*/  IADD3 R62, P0, R12, R112, RZ ;  /* 0x000000700c3e7210 */ /* 0x000fca0007f1e0ff */
[----:B------:R-:W-:Y:S01]  /*3410*/  IMAD.X R63, R13, 0x1, R105, P0 ;  /* 0x000000010d3f7824 */ /* 0x000fe200000e0669 */
[----:B------:R-:W-:Y:S01]  /*3420*/  LEA R12, P0, R104, R14, 0x1 ;  /* 0x0000000e680c7211 */ /* 0x000fe200078008ff */
[----:B------:R-:W-:-:S03]  /*3430*/  IMAD.WIDE.U32 R62, R23, R102, R62 ;  /* 0x00000066173e7225 */ /* 0x000fc600078e003e */
[----:B------:R-:W-:Y:S02]  /*3440*/  LEA.HI.X R13, R104, R15, R106, 0x1, P0 ;  /* 0x0000000f680d7211 */ /* 0x000fe400000f0c6a */
[----:B------:R-:W-:Y:S01]  /*3450*/  P2R R102, PR, RZ, 0x4 ;  /* 0x00000004ff667803 */ /* 0x000fe20000000000 */
[----:B------:R-:W-:Y:S01]  /*3460*/  IMAD.IADD R115, R115, 0x1, R63 ;  /* 0x0000000173737824 */ /* 0x000fe200078e023f */
[----:B------:R-:W-:-:S04]  /*3470*/  LEA R14, P0, R62, R14, 0x1 ;  /* 0x0000000e3e0e7211 */ /* 0x000fc800078008ff */
[----:B------:R-:W-:Y:S02]  /*3480*/  LEA.HI.X R15, R62, R15, R115, 0x1, P0 ;  /* 0x0000000f3e0f7211 */ /* 0x000fe400000f0c73 */
[----:B------:R-:W-:-:S13]  /*3490*/  ISETP.GT.AND P0, PT, R3, RZ, P2 ;  /* 0x000000ff0300720c */ /* 0x000fda0001704270 */
[----:B------:R-:W-:Y:S05]  /*34a0*/  @!P0 BRA `(.L_x_47) ;  /* 0x0000000000048947 */ /* 0x000fea0003800000 */
[----:B------:R1:W5:Y:S02]  /*34b0*/  LDG.E.LTC128B.U16 R119, desc[UR36][R10.64+0x20] ;  /* 0x000020240a777981 */ /* 0x000364000c1e1520 */
.L_x_47:
[----:B------:R-:W-:Y:S05]  /*34c0*/  BSYNC B1 ;  /* 0x0000000000017941 */ /* 0x000fea0003800000 */
.L_x_46:
[----:B-----5:R-:W-:Y:S01]  /*34d0*/  HADD2.F32 R23, -RZ, R119.H0_H0 ;  /* 0x20000077ff177230 */ /* 0x020fe20000004100 */
        /* <DEDUP_REMOVED lines=10> */
.L_x_49:
[----:B------:R-:W-:Y:S05]  /*3580*/  BSYNC B1 ;  /* 0x0000000000017941 */ /* 0x000fea0003800000 */
.L_x_48:
[----:B-----5:R-:W-:Y:S01]  /*3590*/  HADD2.F32 R23, -RZ, R119.H0_H0 ;  /* 0x20000077ff177230 */ /* 0x020fe20000004100 */
[----:B------:R-:W-:Y:S04]  /*35a0*/  BSSY B1, `(.L_x_50) ;  /* 0x0000008000017945 */ /* 0x000fe80003800000 */
[----:B------:R-:W-:-:S04]  /*35b0*/  FMUL R62, R23, R90 ;  /* 0x0000005a173e7220 */ /* 0x000fc80000400000 */
[----:B------:R-:W-:-:S05]  /*35c0*/  FFMA R62, R65, R22, R62 ;  /* 0x00000016413e7223 */ /* 0x000fca000000003e */
[----:B------:R-:W-:-:S05]  /*35d0*/  F2FP.F16.F32.PACK_AB R62, RZ, R62 ;  /* 0x0000003eff3e723e */ /* 0x000fca00000000ff */
[----:B------:R0:W-:Y:S01]  /*35e0*/  @P0 STG.E.U16 desc[UR36][R20.64+0x22], R62 ;  /* 0x0000223e14000986 */ /* 0x0001e2000c101524 */
[----:B------:R-:W-:-:S13]  /*35f0*/  ISETP.GT.AND P0, PT, R3, 0x8, P2 ;  /* 0x000000080300780c */ /* 0x000fda0001704270 */
[----:B0-----:R-:W-:Y:S05]  /*3600*/  @!P0 BRA `(.L_x_51) ;  /* 0x0000000000048947 */ /* 0x001fea0003800000 */
[----:B------:R0:W5:Y:S02]  /*3610*/  LDG.E.LTC128B.U16 R119, desc[UR36][R56.64+0x20] ;  /* 0x0000202438777981 */ /* 0x000164000c1e1520 */
.L_x_51:
[----:B------:R-:W-:Y:S05]  /*3620*/  BSYNC B1 ;  /* 0x0000000000017941 */ /* 0x000fea0003800000 */
.L_x_50:
        /* <DEDUP_REMOVED lines=9> */
.L_x_53:
[----:B------:R-:W-:Y:S05]  /*36c0*/  BSYNC B1 ;  /* 0x0000000000017941 */ /* 0x000fea0003800000 */
.L_x_52:
        /* <DEDUP_REMOVED lines=11> */
.L_x_55:
[----:B------:R-:W-:Y:S05]  /*3780*/  BSYNC B1 ;  /* 0x0000000000017941 */ /* 0x000fea0003800000 */
.L_x_54:
[----:B-----5:R-:W-:Y:S01]  /*3790*/  HADD2.F32 R23, -RZ, R119.H0_H0 ;  /* 0x20000077ff177230 */ /* 0x020fe20000004100 */
[----:B------:R-:W-:Y:S01]  /*37a0*/  ISETP.GT.AND P1, PT, R4, 0x19, PT ;  /* 0x000000190400780c */ /* 0x000fe20003f24270 */
[----:B------:R-:W-:Y:S03]  /*37b0*/  BSSY B1, `(.L_x_56) ;  /* 0x0000009000017945 */ /* 0x000fe60003800000 */
[----:B------:R-:W-:-:S04]  /*37c0*/  FMUL R23, R23, R90 ;  /* 0x0000005a17177220 */ /* 0x000fc80000400000 */
[----:B------:R-:W-:Y:S01]  /*37d0*/  FFMA R23, R68, R22, R23 ;  /* 0x0000001644177223 */ /* 0x000fe20000000017 */
[----:B------:R-:W-:-:S04]  /*37e0*/  P2R R68, PR, RZ, 0x2 ;  /* 0x00000002ff447803 */ /* 0x000fc80000000000 */
[----:B------:R-:W-:-:S05]  /*37f0*/  F2FP.F16.F32.PACK_AB R23, RZ, R23 ;  /* 0x00000017ff17723e */ /* 0x000fca00000000ff */
[----:B------:R0:W-:Y:S01]  /*3800*/  @P0 STG.E.U16 desc[UR36][R20.64+0x30], R23 ;  /* 0x0000301714000986 */ /* 0x0001e2000c101524 */
[----:B------:R-:W-:-:S13]  /*3810*/  ISETP.GT.AND P0, PT, R3, RZ, P1 ;  /* 0x000000ff0300720c */ /* 0x000fda0000f04270 */
[----:B0-----:R-:W-:Y:S05]  /*3820*/  @!P0 BRA `(.L_x_57) ;  /* 0x0000000000048947 */ /* 0x001fea0003800000 */
[----:B------:R0:W5:Y:S02]  /*3830*/  LDG.E.LTC128B.U16 R119, desc[UR36][R10.64+0x32] ;  /* 0x000032240a777981 */ /* 0x000164000c1e1520 */
.L_x_57:
[----:B------:R-:W-:Y:S05]  /*3840*/  BSYNC B1 ;  /* 0x0000000000017941 */ /* 0x000fea0003800000 */
.L_x_56:
        /* <DEDUP_REMOVED lines=9> */
.L_x_59:
[----:B------:R-:W-:Y:S05]  /*38e0*/  BSYNC B1 ;  /* 0x0000000000017941 */ /* 0x000fea0003800000 */
.L_x_58:
        /* <DEDUP_REMOVED lines=9> */
.L_x_61:
[----:B------:R-:W-:Y:S05]  /*3980*/  BSYNC B1 ;  /* 0x0000000000017941 */ /* 0x000fea0003800000 */
.L_x_60:
        /* <DEDUP_REMOVED lines=11> */
.L_x_63:
[----:B------:R-:W-:Y:S05]  /*3a40*/  BSYNC B1 ;  /* 0x0000000000017941 */ /* 0x000fea0003800000 */
.L_x_62:
        /* <DEDUP_REMOVED lines=11> */
.L_x_65:
[----:B------:R-:W-:Y:S05]  /*3b00*/  BSYNC B1 ;  /* 0x0000000000017941 */ /* 0x000fea0003800000 */
.L_x_64:
        /* <DEDUP_REMOVED lines=9> */
.L_x_67:
[----:B------:R-:W-:Y:S05]  /*3ba0*/  BSYNC B1 ;  /* 0x0000000000017941 */ /* 0x000fea0003800000 */
.L_x_66:
        /* <DEDUP_REMOVED lines=9> */
.L_x_69:
[----:B------:R-:W-:Y:S05]  /*3c40*/  BSYNC B1 ;  /* 0x0000000000017941 */ /* 0x000fea0003800000 */
.L_x_68:
        /* <DEDUP_REMOVED lines=11> */
.L_x_71:
[----:B------:R-:W-:Y:S05]  /*3d00*/  BSYNC B1 ;  /* 0x0000000000017941 */ /* 0x000fea0003800000 */
.L_x_70:
[----:B-----5:R-:W-:Y:S01]  /*3d10*/  HADD2.F32 R23, -RZ, R119.H0_H0 ;  /* 0x20000077ff177230 */ /* 0x020fe20000004100 */
[----:B------:R-:W-:Y:S01]  /*3d20*/  ISETP.GT.AND P4, PT, R4, 0x29, PT ;  /* 0x000000290400780c */ /* 0x000fe20003f84270 */
[----:B------:R-:W-:Y:S03]  /*3d30*/  BSSY B1, `(.L_x_72) ;  /* 0x0000009000017945 */ /* 0x000fe60003800000 */
[----:B------:R-:W-:-:S04]  /*3d40*/  FMUL R23, R23, R90 ;  /* 0x0000005a17177220 */ /* 0x000fc80000400000 */
[----:B------:R-:W-:-:S05]  /*3d50*/  FFMA R23, R76, R22, R23 ;  /* 0x000000164c177223 */ /* 0x000fca0000000017 */
[----:B------:R-:W-:-:S05]  /*3d60*/  F2FP.F16.F32.PACK_AB R23, RZ, R23 ;  /* 0x00000017ff17723e */ /* 0x000fca00000000ff */
[----:B------:R1:W-:Y:S01]  /*3d70*/  @P0 STG.E.U16 desc[UR36][R20.64+0x50], R23 ;  /* 0x0000501714000986 */ /* 0x0003e2000c101524 */
[----:B------:R-:W-:Y:S02]  /*3d80*/  ISETP.GT.AND P0, PT, R3, RZ, P4 ;  /* 0x000000ff0300720c */ /* 0x000fe40002704270 */
[----:B-1----:R-:W-:-:S11]  /*3d90*/  P2R R23, PR, RZ, 0x10 ;  /* 0x00000010ff177803 */ /* 0x002fd60000000000 */
[----:B------:R-:W-:Y:S05]  /*3da0*/  @!P0 BRA `(.L_x_73) ;  /* 0x0000000000048947 */ /* 0x000fea0003800000 */
[----:B------:R1:W5:Y:S02]  /*3db0*/  LDG.E.LTC128B.U16 R119, desc[UR36][R10.64+0x52] ;  /* 0x000052240a777981 */ /* 0x000364000c1e1520 */
.L_x_73:
[----:B------:R-:W-:Y:S05]  /*3dc0*/  BSYNC B1 ;  /* 0x0000000000017941 */ /* 0x000fea0003800000 */
.L_x_72:
        /* <DEDUP_REMOVED lines=9> */
.L_x_75:
[----:B------:R-:W-:Y:S05]  /*3e60*/  BSYNC B1 ;  /* 0x0000000000017941 */ /* 0x000fea0003800000 */
.L_x_74:
        /* <DEDUP_REMOVED lines=9> */
.L_x_77:
[----:B------:R-:W-:Y:S05]  /*3f00*/  BSYNC B1 ;  /* 0x0000000000017941 */ /* 0x000fea0003800000 */
.L_x_76:
[----:B-----5:R-:W-:Y:S01]  /*3f10*/  HADD2.F32 R23, -RZ, R119.H0_H0 ;  /* 0x20000077ff177230 */ /* 0x020fe20000004100 */
[----:B------:R-:W-:Y:S01]  /*3f20*/  ISETP.GT.AND P6, PT, R4, 0x30, PT ;  /* 0x000000300400780c */ /* 0x000fe20003fc4270 */
[----:B------:R-:W-:Y:S03]  /*3f30*/  BSSY B1, `(.L_x_78) ;  /* 0x0000008000017945 */ /* 0x000fe60003800000 */
[----:B------:R-:W-:-:S04]  /*3f40*/  FMUL R62, R23, R90 ;  /* 0x0000005a173e7220 */ /* 0x000fc80000400000 */
[----:B------:R-:W-:-:S05]  /*3f50*/  FFMA R62, R79, R22, R62 ;  /* 0x000000164f3e7223 */ /* 0x000fca000000003e */
[----:B------:R-:W-:-:S05]  /*3f60*/  F2FP.F16.F32.PACK_AB R62, RZ, R62 ;  /* 0x0000003eff3e723e */ /* 0x000fca00000000ff */
[----:B------:R0:W-:Y:S01]  /*3f70*/  @P0 STG.E.U16 desc[UR36][R58.64+0x52], R62 ;  /* 0x0000523e3a000986 */ /* 0x0001e2000c101524 */
[----:B------:R-:W-:-:S13]  /*3f80*/  ISETP.GT.AND P0, PT, R3, RZ, P6 ;  /* 0x000000ff0300720c */ /* 0x000fda0003704270 */
[----:B0-----:R-:W-:Y:S05]  /*3f90*/  @!P0 BRA `(.L_x_79) ;  /* 0x0000000000048947 */ /* 0x001fea0003800000 */
[----:B------:R0:W5:Y:S02]  /*3fa0*/  LDG.E.LTC128B.U16 R119, desc[UR36][R10.64+0x60] ;  /* 0x000060240a777981 */ /* 0x000164000c1e1520 */
.L_x_79:
[----:B------:R-:W-:Y:S05]  /*3fb0*/  BSYNC B1 ;  /* 0x0000000000017941 */ /* 0x000fea0003800000 */
.L_x_78:
        /* <DEDUP_REMOVED lines=10> */
.L_x_81:
[----:B------:R-:W-:Y:S05]  /*4060*/  BSYNC B1 ;  /* 0x0000000000017941 */ /* 0x000fea0003800000 */
.L_x_80:
        /* <DEDUP_REMOVED lines=9> */
.L_x_83:
[----:B------:R-:W-:Y:S05]  /*4100*/  BSYNC B1 ;  /* 0x0000000000017941 */ /* 0x000fea0003800000 */
.L_x_82:
        /* <DEDUP_REMOVED lines=9> */
.L_x_85:
[----:B------:R-:W-:Y:S05]  /*41a0*/  BSYNC B1 ;  /* 0x0000000000017941 */ /* 0x000fea0003800000 */
.L_x_84:
        /* <DEDUP_REMOVED lines=10> */
.L_x_87:
[----:B------:R-:W-:Y:S05]  /*4250*/  BSYNC B1 ;  /* 0x0000000000017941 */ /* 0x000fea0003800000 */
.L_x_86:
[----:B-----5:R-:W-:Y:S01]  /*4260*/  HADD2.F32 R23, -RZ, R119.H0_H0 ;  /* 0x20000077ff177230 */ /* 0x020fe20000004100 */
[----:B------:R-:W-:Y:S04]  /*4270*/  BSSY B1, `(.L_x_88) ;  /* 0x000000f000017945 */ /* 0x000fe80003800000 */
[----:B------:R-:W-:-:S04]  /*4280*/  FMUL R23, R23, R90 ;  /* 0x0000005a17177220 */ /* 0x000fc80000400000 */
[----:B------:R-:W-:-:S05]  /*4290*/  FFMA R23, R84, R22, R23 ;  /* 0x0000001654177223 */ /* 0x000fca0000000017 */
[----:B------:R-:W-:-:S05]  /*42a0*/  F2FP.F16.F32.PACK_AB R23, RZ, R23 ;  /* 0x00000017ff17723e */ /* 0x000fca00000000ff */
[----:B------:R0:W-:Y:S01]  /*42b0*/  @P0 STG.E.U16 desc[UR36][R20.64+0x70], R23 ;  /* 0x0000701714000986 */ /* 0x0001e2000c101524 */
[----:B------:R-:W-:-:S05]  /*42c0*/  IADD3 R64, P0, R103, R110, RZ ;  /* 0x0000006e67407210 */ /* 0x000fca0007f1e0ff */
[----:B------:R-:W-:Y:S01]  /*42d0*/  IMAD.X R65, R5, 0x1, R111, P0 ;  /* 0x0000000105417824 */ /* 0x000fe200000e066f */
[----:B------:R-:W-:-:S05]  /*42e0*/  IADD3 R66, P0, R103, R110, RZ ;  /* 0x0000006e67427210 */ /* 0x000fca0007f1e0ff */
[----:B------:R-:W-:Y:S01]  /*42f0*/  IMAD.X R67, R5, 0x1, R111, P0 ;  /* 0x0000000105437824 */ /* 0x000fe200000e066f */
[----:B------:R-:W-:-:S05]  /*4300*/  IADD3 R62, P0, R103, R20, RZ ;  /* 0x00000014673e7210 */ /* 0x000fca0007f1e0ff */
[----:B------:R-:W-:Y:S01]  /*4310*/  IMAD.X R63, R5, 0x1, R21, P0 ;  /* 0x00000001053f7824 */ /* 0x000fe200000e0615 */
[----:B------:R-:W-:-:S04]  /*4320*/  ISETP.GT.AND P0, PT, R4, 0x39, PT ;  /* 0x000000390400780c */ /* 0x000fc80003f04270 */
[----:B------:R-:W-:-:S13]  /*4330*/  ISETP.GT.AND P3, PT, R3, RZ, P0 ;  /* 0x000000ff0300720c */ /* 0x000fda0000764270 */
[----:B0-----:R-:W-:Y:S05]  /*4340*/  @!P3 BRA `(.L_x_89) ;  /* 0x000000000004b947 */ /* 0x001fea0003800000 */
[----:B------:R0:W5:Y:S02]  /*4350*/  LDG.E.LTC128B.U16 R119, desc[UR36][R10.64+0x72] ;  /* 0x000072240a777981 */ /* 0x000164000c1e1520 */
.L_x_89:
[----:B------:R-:W-:Y:S05]  /*4360*/  BSYNC B1 ;  /* 0x0000000000017941 */ /* 0x000fea0003800000 */
.L_x_88:
        /* <DEDUP_REMOVED lines=9> */
.L_x_91:
[----:B------:R-:W-:Y:S05]  /*4400*/  BSYNC B1 ;  /* 0x0000000000017941 */ /* 0x000fea0003800000 */
.L_x_90:
        /* <DEDUP_REMOVED lines=9> */
.L_x_93:
[----:B------:R-:W-:Y:S05]  /*44a0*/  BSYNC B1 ;  /* 0x0000000000017941 */ /* 0x000fea0003800000 */
.L_x_92:
[----:B-----5:R-:W-:-:S05]  /*44b0*/  HADD2.F32 R5, -RZ, R119.H0_H0 ;  /* 0x20000077ff057230 */ /* 0x020fca0000004100 */
[----:B------:R-:W-:-:S04]  /*44c0*/  FMUL R4, R5, R90 ;  /* 0x0000005a05047220 */ /* 0x000fc80000400000 */
[----:B------:R-:W-:-:S05]  /*44d0*/  FFMA R4, R87, R22, R4 ;  /* 0x0000001657047223 */ /* 0x000fca0000000004 */
[----:B------:R-:W-:-:S05]  /*44e0*/  F2FP.F16.F32.PACK_AB R4, RZ, R4 ;  /* 0x00000004ff04723e */ /* 0x000fca00000000ff */
[----:B------:R0:W-:Y:S01]  /*44f0*/  @P3 STG.E.U16 desc[UR36][R58.64+0x72], R4 ;  /* 0x000072043a003986 */ /* 0x0001e2000c101524 */
[----:B------:R-:W-:-:S13]  /*4500*/  ISETP.GT.AND P3, PT, R3, 0x80, P5 ;  /* 0x000000800300780c */ /* 0x000fda0002f64270 */
[----:B------:R-:W2:Y:S01]  /*4510*/  @P3 LDG.E.LTC128B.U16 R119, desc[UR36][R60.64] ;  /* 0x000000243c773981 */ /* 0x000ea2000c1e1520 */
[----:B------:R-:W-:Y:S01]  /*4520*/  BSSY B1, `(.L_x_94) ;  /* 0x000000a000017945 */ /* 0x000fe20003800000 */
[----:B--2---:R-:W-:-:S05]  /*4530*/  HADD2.F32 R5, -RZ, R119.H0_H0 ;  /* 0x20000077ff057230 */ /* 0x004fca0000004100 */
[----:B------:R-:W-:-:S04]  /*4540*/  FMUL R5, R5, R90 ;  /* 0x0000005a05057220 */ /* 0x000fc80000400000 */
[----:B------:R-:W-:-:S05]  /*4550*/  FFMA R5, R24, R22, R5 ;  /* 0x0000001618057223 */ /* 0x000fca0000000005 */
[----:B------:R-:W-:-:S05]  /*4560*/  F2FP.F16.F32.PACK_AB R5, RZ, R5 ;  /* 0x00000005ff05723e */ /* 0x000fca00000000ff */
[----:B------:R0:W-:Y:S01]  /*4570*/  @P3 STG.E.U16 desc[UR36][R62.64], R5 ;  /* 0x000000053e003986 */ /* 0x0001e2000c101524 */
[----:B------:R-:W-:-:S04]  /*4580*/  ISETP.NE.AND P3, PT, R120, RZ, PT ;  /* 0x000000ff7800720c */ /* 0x000fc80003f65270 */
[----:B------:R-:W-:-:S13]  /*4590*/  ISETP.GT.AND P3, PT, R3, 0x80, P3 ;  /* 0x000000800300780c */ /* 0x000fda0001f64270 */
[----:B0-----:R-:W-:Y:S05]  /*45a0*/  @!P3 BRA `(.L_x_95) ;  /* 0x000000000004b947 */ /* 0x001fea0003800000 */
[----:B------:R0:W5:Y:S02]  /*45b0*/  LDG.E.LTC128B.U16 R119, desc[UR36][R8.64+0x2] ;  /* 0x0000022408777981 */ /* 0x000164000c1e1520 */
.L_x_95:
[----:B------:R-:W-:Y:S05]  /*45c0*/  BSYNC B1 ;  /* 0x0000000000017941 */ /* 0x000fea0003800000 */
.L_x_94:
[----:B-----5:R-:W-:Y:S01]  /*45d0*/  HADD2.F32 R5, -RZ, R119.H0_H0 ;  /* 0x20000077ff057230 */ /* 0x020fe20000004100 */
[----:B------:R-:W-:Y:S01]  /*45e0*/  ISETP.GT.AND P5, PT, R3, 0x88, P5 ;  /* 0x000000880300780c */ /* 0x000fe20002fa4270 */
[----:B------:R-:W-:Y:S03]  /*45f0*/  BSSY B1, `(.L_x_96) ;  /* 0x000000a000017945 */ /* 0x000fe60003800000 */
[----:B------:R-:W-:Y:S01]  /*4600*/  FMUL R4, R5, R90 ;  /* 0x0000005a05047220 */ /* 0x000fe20000400000 */
[----:B------:R-:W-:-:S03]  /*4610*/  @P3 IMAD.MOV.U32 R5, RZ, RZ, R63 ;  /* 0x000000ffff053224 */ /* 0x000fc600078e003f */
[----:B------:R-:W-:-:S05]  /*4620*/  FFMA R4, R25, R22, R4 ;  /* 0x0000001619047223 */ /* 0x000fca0000000004 */
[----:B------:R-:W-:-:S04]  /*4630*/  F2FP.F16.F32.PACK_AB R4, RZ, R4 ;  /* 0x00000004ff04723e */ /* 0x000fc800000000ff */
[----:B-1-3--:R-:W-:Y:S01]  /*4640*/  PRMT R10, R4, 0x7610, R10 ;  /* 0x00007610040a7816 */ /* 0x00afe2000000000a */
[----:B------:R-:W-:-:S05]  /*4650*/  @P3 IMAD.MOV.U32 R4, RZ, RZ, R62 ;  /* 0x000000ffff043224 */ /* 0x000fca00078e003e */
[----:B------:R1:W-:Y:S01]  /*4660*/  @P3 STG.E.U16 desc[UR36][R4.64+0x2], R10 ;  /* 0x0000020a04003986 */ /* 0x0003e2000c101524 */
[----:B------:R-:W-:Y:S05]  /*4670*/  @!P5 BRA `(.L_x_97) ;  /* 0x000000000004d947 */ /* 0x000fea0003800000 */
[----:B------:R2:W5:Y:S02]  /*4680*/  LDG.E.LTC128B.U16 R119, desc[UR36][R12.64] ;  /* 0x000000240c777981 */ /* 0x000564000c1e1520 */
.L_x_97:
[----:B------:R-:W-:Y:S05]  /*4690*/  BSYNC B1 ;  /* 0x0000000000017941 */ /* 0x000fea0003800000 */
.L_x_96:
[----:B-1---5:R-:W-:Y:S01]  /*46a0*/  HADD2.F32 R5, -RZ, R119.H0_H0 ;  /* 0x20000077ff057230 */ /* 0x022fe20000004100 */
[----:B------:R-:W-:Y:S01]  /*46b0*/  ISETP.NE.AND P3, PT, R120, RZ, PT ;  /* 0x000000ff7800720c */ /* 0x000fe20003f65270 */
[----:B------:R-:W-:Y:S03]  /*46c0*/  BSSY B1, `(.L_x_98) ;  /* 0x0000008000017945 */ /* 0x000fe60003800000 */
[----:B------:R-:W-:Y:S01]  /*46d0*/  FMUL R5, R5, R90 ;  /* 0x0000005a05057220 */ /* 0x000fe20000400000 */
[----:B------:R-:W-:-:S03]  /*46e0*/  ISETP.GT.AND P3, PT, R3, 0x88, P3 ;  /* 0x000000880300780c */ /* 0x000fc60001f64270 */
[----:B------:R-:W-:-:S05]  /*46f0*/  FFMA R5, R26, R22, R5 ;  /* 0x000000161a057223 */ /* 0x000fca0000000005 */
[----:B------:R-:W-:-:S05]  /*4700*/  F2FP.F16.F32.PACK_AB R5, RZ, R5 ;  /* 0x00000005ff05723e */ /* 0x000fca00000000ff */
[----:B------:R1:W-:Y:S01]  /*4710*/  @P5 STG.E.U16 desc[UR36][R64.64], R5 ;  /* 0x0000000540005986 */ /* 0x0003e2000c101524 */
[----:B------:R-:W-:Y:S05]  /*4720*/  @!P3 BRA `(.L_x_99) ;  /* 0x000000000004b947 */ /* 0x000fea0003800000 */
[----:B------:R3:W5:Y:S02]  /*4730*/  LDG.E.LTC128B.U16 R119, desc[UR36][R14.64+0x2] ;  /* 0x000002240e777981 */ /* 0x000764000c1e1520 */
.L_x_99:
[----:B------:R-:W-:Y:S05]  /*4740*/  BSYNC B1 ;  /* 0x0000000000017941 */ /* 0x000fea0003800000 */
.L_x_98:
[----:B-1---5:R-:W-:Y:S01]  /*4750*/  HADD2.F32 R5, -RZ, R119.H0_H0 ;  /* 0x20000077ff057230 */ /* 0x022fe20000004100 */
[----:B------:R-:W-:Y:S01]  /*4760*/  ISETP.NE.AND P5, PT, R116, RZ, PT ;  /* 0x000000ff7400720c */ /* 0x000fe20003fa5270 */
[----:B------:R-:W-:Y:S03]  /*4770*/  BSSY B1, `(.L_x_100) ;  /* 0x0000008000017945 */ /* 0x000fe60003800000 */
[----:B------:R-:W-:-:S04]  /*4780*/  FMUL R4, R5, R90 ;  /* 0x0000005a05047220 */ /* 0x000fc80000400000 */
[----:B------:R-:W-:-:S05]  /*4790*/  FFMA R4, R27, R22, R4 ;  /* 0x000000161b047223 */ /* 0x000fca0000000004 */
[----:B------:R-:W-:-:S05]  /*47a0*/  F2FP.F16.F32.PACK_AB R4, RZ, R4 ;  /* 0x00000004ff04723e */ /* 0x000fca00000000ff */
[----:B------:R1:W-:Y:S01]  /*47b0*/  @P3 STG.E.U16 desc[UR36][R66.64+0x2], R4 ;  /* 0x0000020442003986 */ /* 0x0003e2000c101524 */
[----:B------:R-:W-:-:S13]  /*47c0*/  ISETP.GT.AND P3, PT, R3, 0x80, P5 ;  /* 0x000000800300780c */ /* 0x000fda0002f64270 */
[----:B-1----:R-:W-:Y:S05]  /*47d0*/  @!P3 BRA `(.L_x_101) ;  /* 0x000000000004b947 */ /* 0x002fea0003800000 */
[----:B------:R1:W5:Y:S02]  /*47e0*/  LDG.E.LTC128B.U16 R119, desc[UR36][R8.64+0x10] ;  /* 0x0000102408777981 */ /* 0x000364000c1e1520 */
.L_x_101:
[----:B------:R-:W-:Y:S05]  /*47f0*/  BSYNC B1 ;  /* 0x0000000000017941 */ /* 0x000fea0003800000 */
.L_x_100:
[----:B-----5:R-:W-:Y:S01]  /*4800*/  HADD2.F32 R5, -RZ, R119.H0_H0 ;  /* 0x20000077ff057230 */ /* 0x020fe20000004100 */
[----:B------:R-:W-:Y:S01]  /*4810*/  ISETP.NE.AND P5, PT, R121, RZ, PT ;  /* 0x000000ff7900720c */ /* 0x000fe20003fa5270 */
[----:B------:R-:W-:Y:S01]  /*4820*/  @P3 IMAD.MOV.U32 R4, RZ, RZ, R62 ;  /* 0x000000ffff043224 */ /* 0x000fe200078e003e */
[----:B------:R-:W-:Y:S02]  /*4830*/  BSSY B1, `(.L_x_102) ;  /* 0x000000a000017945 */ /* 0x000fe40003800000 */
[----:B------:R-:W-:-:S04]  /*4840*/  FMUL R5, R5, R90 ;  /* 0x0000005a05057220 */ /* 0x000fc80000400000 */
[----:B------:R-:W-:-:S05]  /*4850*/  FFMA R5, R28, R22, R5 ;  /* 0x000000161c057223 */ /* 0x000fca0000000005 */
[----:B------:R-:W-:-:S04]  /*4860*/  F2FP.F16.F32.PACK_AB R5, RZ, R5 ;  /* 0x00000005ff05723e */ /* 0x000fc800000000ff */
[----:B------:R-:W-:Y:S01]  /*4870*/  PRMT R10, R5, 0x7610, R10 ;  /* 0x00007610050a7816 */ /* 0x000fe2000000000a */
[----:B------:R-:W-:-:S05]  /*4880*/  @P3 IMAD.MOV.U32 R5, RZ, RZ, R63 ;  /* 0x000000ffff053224 */ /* 0x000fca00078e003f */
[----:B------:R0:W-:Y:S01]  /*4890*/  @P3 STG.E.U16 desc[UR36][R4.64+0x10], R10 ;  /* 0x0000100a04003986 */ /* 0x0001e2000c101524 */
[----:B------:R-:W-:-:S13]  /*48a0*/  ISETP.GT.AND P3, PT, R3, 0x80, P5 ;  /* 0x000000800300780c */ /* 0x000fda0002f64270 */
[----:B0-----:R-:W-:Y:S05]  /*48b0*/  @!P3 BRA `(.L_x_103) ;  /* 0x000000000004b947 */ /* 0x001fea0003800000 */
[----:B------:R0:W5:Y:S02]  /*48c0*/  LDG.E.LTC128B.U16 R119, desc[UR36][R8.64+0x12] ;  /* 0x0000122408777981 */ /* 0x000164000c1e1520 */
.L_x_103:
[----:B------:R-:W-:Y:S05]  /*48d0*/  BSYNC B1 ;  /* 0x0000000000017941 */ /* 0x000fea0003800000 */
.L_x_102:
[----:B-----5:R-:W-:Y:S01]  /*48e0*/  HADD2.F32 R5, -RZ, R119.H0_H0 ;  /* 0x20000077ff057230 */ /* 0x020fe20000004100 */
[----:B------:R-:W-:Y:S04]  /*48f0*/  BSSY B1, `(.L_x_104) ;  /* 0x000000c000017945 */ /* 0x000fe80003800000 */
[----:B------:R-:W-:Y:S01]  /*4900*/  FMUL R4, R5, R90 ;  /* 0x0000005a05047220 */ /* 0x000fe20000400000 */
[----:B------:R-:W-:-:S03]  /*4910*/  @P3 IMAD.MOV.U32 R5, RZ, RZ, R63 ;  /* 0x000000ffff053224 */ /* 0x000fc600078e003f */
[----:B------:R-:W-:-:S05]  /*4920*/  FFMA R4, R29, R22, R4 ;  /* 0x000000161d047223 */ /* 0x000fca0000000004 */
[----:B------:R-:W-:-:S04]  /*4930*/  F2FP.F16.F32.PACK_AB R4, RZ, R4 ;  /* 0x00000004ff04723e */ /* 0x000fc800000000ff */
[----:B------:R-:W-:Y:S01]  /*4940*/  PRMT R10, R4, 0x7610, R10 ;  /* 0x00007610040a7816 */ /* 0x000fe2000000000a */
[----:B------:R-:W-:-:S05]  /*4950*/  @P3 IMAD.MOV.U32 R4, RZ, RZ, R62 ;  /* 0x000000ffff043224 */ /* 0x000fca00078e003e */
[----:B------:R0:W-:Y:S01]  /*4960*/  @P3 STG.E.U16 desc[UR36][R4.64+0x12], R10 ;  /* 0x0000120a04003986 */ /* 0x0001e2000c101524 */
[----:B------:R-:W-:-:S04]  /*4970*/  ISETP.NE.AND P3, PT, R116, RZ, PT ;  /* 0x000000ff7400720c */ /* 0x000fc80003f65270 */
[----:B------:R-:W-:-:S13]  /*4980*/  ISETP.GT.AND P3, PT, R3, 0x88, P3 ;  /* 0x000000880300780c */ /* 0x000fda0001f64270 */
[----:B0-----:R-:W-:Y:S05]  /*4990*/  @!P3 BRA `(.L_x_105) ;  /* 0x000000000004b947 */ /* 0x001fea0003800000 */
[----:B------:R0:W5:Y:S02]  /*49a0*/  LDG.E.LTC128B.U16 R119, desc[UR36][R14.64+0x10] ;  /* 0x000010240e777981 */ /* 0x000164000c1e1520 */
.L_x_105:
[----:B------:R-:W-:Y:S05]  /*49b0*/  BSYNC B1 ;  /* 0x0000000000017941 */ /* 0x000fea0003800000 */
.L_x_104:
        /* <DEDUP_REMOVED lines=9> */
.L_x_107:
[----:B------:R-:W-:Y:S05]  /*4a50*/  BSYNC B1 ;  /* 0x0000000000017941 */ /* 0x000fea0003800000 */
.L_x_106:
[----:B-----5:R-:W-:Y:S01]  /*4a60*/  HADD2.F32 R5, -RZ, R119.H0_H0 ;  /* 0x20000077ff057230 */ /* 0x020fe20000004100 */
[----:B------:R-:W-:Y:S01]  /*4a70*/  ISETP.NE.AND P5, PT, R102, RZ, PT ;  /* 0x000000ff6600720c */ /* 0x000fe20003fa5270 */
[----:B------:R-:W-:Y:S03]  /*4a80*/  BSSY B1, `(.L_x_108) ;  /* 0x000000b000017945 */ /* 0x000fe60003800000 */
[----:B------:R-:W-:Y:S01]  /*4a90*/  FMUL R4, R5, R90 ;  /* 0x0000005a05047220 */ /* 0x000fe20000400000 */
[----:B------:R-:W-:-:S03]  /*4aa0*/  @P3 IMAD.MOV.U32 R5, RZ, RZ, R7 ;  /* 0x000000ffff053224 */ /* 0x000fc600078e0007 */
        /* <DEDUP_REMOVED lines=8> */
.L_x_109:
[----:B------:R-:W-:Y:S05]  /*4b30*/  BSYNC B1 ;  /* 0x0000000000017941 */ /* 0x000fea0003800000 */
.L_x_108:
        /* <DEDUP_REMOVED lines=13> */
.L_x_111:
[----:B------:R-:W-:Y:S05]  /*4c10*/  BSYNC B1 ;  /* 0x0000000000017941 */ /* 0x000fea0003800000 */
.L_x_110:
        /* <DEDUP_REMOVED lines=13> */
.L_x_113:
[----:B------:R-:W-:Y:S05]  /*4cf0*/  BSYNC B1 ;  /* 0x0000000000017941 */ /* 0x000fea0003800000 */
.L_x_112:
[----:B-----5:R-:W-:Y:S01]  /*4d00*/  HADD2.F32 R5, -RZ, R119.H0_H0 ;  /* 0x20000077ff057230 */ /* 0x020fe20000004100 */
[----:B------:R-:W-:Y:S01]  /*4d10*/  BSSY B1, `(.L_x_114) ;  /* 0x000000b000017945 */ /* 0x000fe20003800000 */
[----:B------:R-:W-:-:S03]  /*4d20*/  @P3 IMAD.MOV.U32 R4, RZ, RZ, R6 ;  /* 0x000000ffff043224 */ /* 0x000fc600078e0006 */
        /* <DEDUP_REMOVED lines=9> */
.L_x_115:
[----:B------:R-:W-:Y:S05]  /*4dc0*/  BSYNC B1 ;  /* 0x0000000000017941 */ /* 0x000fea0003800000 */
.L_x_114:
        /* <DEDUP_REMOVED lines=13> */
.L_x_117:
[----:B------:R-:W-:Y:S05]  /*4ea0*/  BSYNC B1 ;  /* 0x0000000000017941 */ /* 0x000fea0003800000 */
.L_x_116:
        /* <DEDUP_REMOVED lines=13> */
.L_x_119:
[----:B------:R-:W-:Y:S05]  /*4f80*/  BSYNC B1 ;  /* 0x0000000000017941 */ /* 0x000fea0003800000 */
.L_x_118:
        /* <DEDUP_REMOVED lines=13> */
.L_x_121:
[----:B------:R-:W-:Y:S05]  /*5060*/  BSYNC B1 ;  /* 0x0000000000017941 */ /* 0x000fea0003800000 */
.L_x_120:
        /* <DEDUP_REMOVED lines=12> */
.L_x_123:
[----:B------:R-:W-:Y:S05]  /*5130*/  BSYNC B1 ;  /* 0x0000000000017941 */ /* 0x000fea0003800000 */
.L_x_122:
        /* <DEDUP_REMOVED lines=13> */
.L_x_125:
[----:B------:R-:W-:Y:S05]  /*5210*/  BSYNC B1 ;  /* 0x0000000000017941 */ /* 0x000fea0003800000 */
.L_x_124:
        /* <DEDUP_REMOVED lines=13> */
.L_x_127:
[----:B------:R-:W-:Y:S05]  /*52f0*/  BSYNC B1 ;  /* 0x0000000000017941 */ /* 0x000fea0003800000 */
.L_x_126:
        /* <DEDUP_REMOVED lines=13> */
.L_x_129:
[----:B------:R-:W-:Y:S05]  /*53d0*/  BSYNC B1 ;  /* 0x0000000000017941 */ /* 0x000fea0003800000 */
.L_x_128:
        /* <DEDUP_REMOVED lines=12> */
.L_x_131:
[----:B------:R-:W-:Y:S05]  /*54a0*/  BSYNC B1 ;  /* 0x0000000000017941 */ /* 0x000fea0003800000 */
.L_x_130:
        /* <DEDUP_REMOVED lines=13> */
.L_x_133:
[----:B------:R-:W-:Y:S05]  /*5580*/  BSYNC B1 ;  /* 0x0000000000017941 */ /* 0x000fea0003800000 */
.L_x_132:
        /* <DEDUP_REMOVED lines=12> */
.L_x_135:
[----:B------:R-:W-:Y:S05]  /*5650*/  BSYNC B1 ;  /* 0x0000000000017941 */ /* 0x000fea0003800000 */
.L_x_134:
        /* <DEDUP_REMOVED lines=12> */
.L_x_137:
[----:B------:R-:W-:Y:S05]  /*5720*/  BSYNC B1 ;  /* 0x0000000000017941 */ /* 0x000fea0003800000 */
.L_x_136:
        /* <DEDUP_REMOVED lines=12> */
.L_x_139:
[----:B------:R-:W-:Y:S05]  /*57f0*/  BSYNC B1 ;  /* 0x0000000000017941 */ /* 0x000fea0003800000 */
.L_x_138:
        /* <DEDUP_REMOVED lines=12> */
.L_x_141:
[----:B------:R-:W-:Y:S05]  /*58c0*/  BSYNC B1 ;  /* 0x0000000000017941 */ /* 0x000fea0003800000 */
.L_x_140:
        /* <DEDUP_REMOVED lines=12> */
.L_x_143:
[----:B------:R-:W-:Y:S05]  /*5990*/  BSYNC B1 ;  /* 0x0000000000017941 */ /* 0x000fea0003800000 */
.L_x_142:
[----:B-----5:R-:W-:Y:S01]  /*59a0*/  HADD2.F32 R5, -RZ, R119.H0_H0 ;  /* 0x20000077ff057230 */ /* 0x020fe20000004100 */
[----:B------:R-:W-:Y:S01]  /*59b0*/  ISETP.GT.AND P6, PT, R3, 0x88, P6 ;  /* 0x000000880300780c */ /* 0x000fe200037c4270 */
        /* <DEDUP_REMOVED lines=8> */
[----:B------:R-:W-:Y:S05]  /*5a40*/  @!P6 BRA `(.L_x_145) ;  /* 0x000000000004e947 */ /* 0x000fea0003800000 */
[----:B------:R0:W5:Y:S02]  /*5a50*/  LDG.E.LTC128B.U16 R119, desc[UR36][R14.64+0x60] ;  /* 0x000060240e777981 */ /* 0x000164000c1e1520 */
.L_x_145:
[----:B------:R-:W-:Y:S05]  /*5a60*/  BSYNC B1 ;  /* 0x0000000000017941 */ /* 0x000fea0003800000 */
.L_x_144:
[----:B0----5:R-:W-:Y:S01]  /*5a70*/  HADD2.F32 R5, -RZ, R119.H0_H0 ;  /* 0x20000077ff057230 */ /* 0x021fe20000004100 */
[----:B------:R-:W-:Y:S01]  /*5a80*/  ISETP.GT.AND P2, PT, R3, 0x88, P2 ;  /* 0x000000880300780c */ /* 0x000fe20001744270 */
        /* <DEDUP_REMOVED lines=8> */
[----:B------:R-:W-:Y:S05]  /*5b10*/  @!P2 BRA `(.L_x_147) ;  /* 0x000000000004a947 */ /* 0x000fea0003800000 */
[----:B------:R0:W5:Y:S02]  /*5b20*/  LDG.E.LTC128B.U16 R119, desc[UR36][R14.64+0x62] ;  /* 0x000062240e777981 */ /* 0x000164000c1e1520 */
.L_x_147:
[----:B------:R-:W-:Y:S05]  /*5b30*/  BSYNC B1 ;  /* 0x0000000000017941 */ /* 0x000fea0003800000 */
.L_x_146:
[----:B0----5:R-:W-:Y:S01]  /*5b40*/  HADD2.F32 R5, -RZ, R119.H0_H0 ;  /* 0x20000077ff057230 */ /* 0x021fe20000004100 */
        /* <DEDUP_REMOVED lines=11> */
.L_x_149:
[----:B------:R-:W-:Y:S05]  /*5c00*/  BSYNC B1 ;  /* 0x0000000000017941 */ /* 0x000fea0003800000 */
.L_x_148:
        /* <DEDUP_REMOVED lines=12> */
.L_x_151:
[----:B------:R-:W-:Y:S05]  /*5cd0*/  BSYNC B1 ;  /* 0x0000000000017941 */ /* 0x000fea0003800000 */
.L_x_150:
[----:B0----5:R-:W-:Y:S01]  /*5ce0*/  HADD2.F32 R5, -RZ, R119.H0_H0 ;  /* 0x20000077ff057230 */ /* 0x021fe20000004100 */
[----:B------:R-:W-:Y:S01]  /*5cf0*/  ISETP.GT.AND P1, PT, R3, 0x88, P1 ;  /* 0x000000880300780c */ /* 0x000fe20000f24270 */
[----:B------:R-:W-:Y:S03]  /*5d00*/  BSSY B1, `(.L_x_152) ;  /* 0x0000007000017945 */ /* 0x000fe60003800000 */
[----:B------:R-:W-:-:S04]  /*5d10*/  FMUL R4, R5, R90 ;  /* 0x0000005a05047220 */ /* 0x000fc80000400000 */
[----:B------:R-:W-:-:S05]  /*5d20*/  FFMA R4, R53, R22, R4 ;  /* 0x0000001635047223 */ /* 0x000fca0000000004 */
[----:B------:R-:W-:-:S05]  /*5d30*/  F2FP.F16.F32.PACK_AB R4, RZ, R4 ;  /* 0x00000004ff04723e */ /* 0x000fca00000000ff */
[----:B------:R0:W-:Y:S01]  /*5d40*/  @P2 STG.E.U16 desc[UR36][R62.64+0x72], R4 ;  /* 0x000072043e002986 */ /* 0x0001e2000c101524 */
[----:B------:R-:W-:Y:S05]  /*5d50*/  @!P1 BRA `(.L_x_153) ;  /* 0x0000000000049947 */ /* 0x000fea0003800000 */
[----:B------:R0:W5:Y:S02]  /*5d60*/  LDG.E.LTC128B.U16 R119, desc[UR36][R14.64+0x70] ;  /* 0x000070240e777981 */ /* 0x000164000c1e1520 */
.L_x_153:
[----:B------:R-:W-:Y:S05]  /*5d70*/  BSYNC B1 ;  /* 0x0000000000017941 */ /* 0x000fea0003800000 */
.L_x_152:
[----:B-----5:R-:W-:Y:S01]  /*5d80*/  HADD2.F32 R5, -RZ, R119.H0_H0 ;  /* 0x20000077ff057230 */ /* 0x020fe20000004100 */
[----:B------:R-:W-:Y:S01]  /*5d90*/  ISETP.GT.AND P0, PT, R3, 0x88, P0 ;  /* 0x000000880300780c */ /* 0x000fe20000704270 */
[----:B0-----:R-:W-:Y:S01]  /*5da0*/  @P1 IMAD.MOV.U32 R4, RZ, RZ, R6 ;  /* 0x000000ffff041224 */ /* 0x001fe200078e0006 */
[----:B------:R-:W-:Y:S02]  /*5db0*/  BSSY B1, `(.L_x_154) ;  /* 0x0000009000017945 */ /* 0x000fe40003800000 */
[----:B------:R-:W-:-:S04]  /*5dc0*/  FMUL R5, R5, R90 ;  /* 0x0000005a05057220 */ /* 0x000fc80000400000 */
[----:B------:R-:W-:-:S05]  /*5dd0*/  FFMA R5, R54, R22, R5 ;  /* 0x0000001636057223 */ /* 0x000fca0000000005 */
[----:B------:R-:W-:-:S04]  /*5de0*/  F2FP.F16.F32.PACK_AB R5, RZ, R5 ;  /* 0x00000005ff05723e */ /* 0x000fc800000000ff */
[----:B-1----:R-:W-:Y:S01]  /*5df0*/  PRMT R8, R5, 0x7610, R8 ;  /* 0x0000761005087816 */ /* 0x002fe20000000008 */
[----:B------:R-:W-:-:S05]  /*5e00*/  @P1 IMAD.MOV.U32 R5, RZ, RZ, R7 ;  /* 0x000000ffff051224 */ /* 0x000fca00078e0007 */
[----:B------:R0:W-:Y:S01]  /*5e10*/  @P1 STG.E.U16 desc[UR36][R4.64+0x70], R8 ;  /* 0x0000700804001986 */ /* 0x0001e2000c101524 */
[----:B------:R-:W-:Y:S05]  /*5e20*/  @!P0 BRA `(.L_x_155) ;  /* 0x0000000000048947 */ /* 0x000fea0003800000 */
[----:B------:R1:W5:Y:S02]  /*5e30*/  LDG.E.LTC128B.U16 R119, desc[UR36][R14.64+0x72] ;  /* 0x000072240e777981 */ /* 0x000364000c1e1520 */
.L_x_155:
[----:B------:R-:W-:Y:S05]  /*5e40*/  BSYNC B1 ;  /* 0x0000000000017941 */ /* 0x000fea0003800000 */
.L_x_154:
[----:B------:R-:W-:Y:S05]  /*5e50*/  @!P0 BRA `(.L_x_156) ;  /* 0x0000001400688947 */ /* 0x000fea0003800000 */
[----:B-----5:R-:W-:-:S05]  /*5e60*/  HADD2.F32 R119, -RZ, R119.H0_H0 ;  /* 0x20000077ff777230 */ /* 0x020fca0000004100 */
[----:B0-----:R-:W-:-:S04]  /*5e70*/  FMUL R4, R119, R90 ;  /* 0x0000005a77047220 */ /* 0x001fc80000400000 */
[----:B------:R-:W-:-:S05]  /*5e80*/  FFMA R4, R55, R22, R4 ;  /* 0x0000001637047223 */ /* 0x000fca0000000004 */
[----:B------:R-:W-:-:S05]  /*5e90*/  F2FP.F16.F32.PACK_AB R4, RZ, R4 ;  /* 0x00000004ff04723e */ /* 0x000fca00000000ff */
[----:B------:R0:W-:Y:S01]  /*5ea0*/  STG.E.U16 desc[UR36][R6.64+0x72], R4 ;  /* 0x0000720406007986 */ /* 0x0001e2000c101524 */
[----:B------:R-:W-:Y:S05]  /*5eb0*/  BRA `(.L_x_156) ;  /* 0x0000001400507947 */ /* 0x000fea0003800000 */
.L_x_33:
[----:B------:R-:W-:Y:S01]  /*5ec0*/  ULDC.64 UR4, c[0x0][0x5c0] ;  /* 0x0001700000047ab9 */ /* 0x000fe20000000a00 */
[----:B------:R-:W-:Y:S01]  /*5ed0*/  ISETP.GT.AND P4, PT, R4, 0x1, PT ;  /* 0x000000010400780c */ /* 0x000fe20003f84270 */
[-C--:B------:R-:W-:Y:S01]  /*5ee0*/  FMUL R56, R56, R22.reuse ;  /* 0x0000001638387220 */ /* 0x080fe20000400000 */
[----:B------:R-:W-:Y:S01]  /*5ef0*/  LEA R10, P1, R110, UR4, 0x1 ;  /* 0x000000046e0a7c11 */ /* 0x000fe2000f8208ff */
[-C--:B------:R-:W-:Y:S01]  /*5f00*/  FMUL R57, R57, R22.reuse ;  /* 0x0000001639397220 */ /* 0x080fe20000400000 */
[C---:B------:R-:W-:Y:S01]  /*5f10*/  IMAD.SHL.U32 R7, R95.reuse, 0x2, RZ ;  /* 0x000000025f077824 */ /* 0x040fe200078e00ff */
[----:B------:R-:W-:Y:S01]  /*5f20*/  SHF.L.U64.HI R5, R95, 0x1, R94 ;  /* 0x000000015f057819 */ /* 0x000fe2000001025e */
[----:B------:R-:W-:Y:S01]  /*5f30*/  IMAD.SHL.U32 R23, R96, 0x2, RZ ;  /* 0x0000000260177824 */ /* 0x000fe200078e00ff */
[----:B------:R-:W-:Y:S01]  /*5f40*/  LEA.HI.X R11, R110, UR5, R113, 0x1, P1 ;  /* 0x000000056e0b7c11 */ /* 0x000fe200088f0c71 */
[-C--:B------:R-:W-:Y:S01]  /*5f50*/  FMUL R58, R58, R22.reuse ;  /* 0x000000163a3a7220 */ /* 0x080fe20000400000 */
[----:B------:R-:W-:Y:S01]  /*5f60*/  ISETP.GT.AND P1, PT, R3, RZ, P4 ;  /* 0x000000ff0300720c */ /* 0x000fe20002724270 */
[----:B------:R-:W-:Y:S01]  /*5f70*/  FMUL R59, R59, R22 ;  /* 0x000000163b3b7220 */ /* 0x000fe20000400000 */
[----:B------:R-:W-:Y:S01]  /*5f80*/  F2FP.F16.F32.PACK_AB R56, RZ, R56 ;  /* 0x00000038ff38723e */ /* 0x000fe200000000ff */
[-C--:B------:R-:W-:Y:S01]  /*5f90*/  FMUL R60, R60, R22.reuse ;  /* 0x000000163c3c7220 */ /* 0x080fe20000400000 */
[----:B------:R-:W-:Y:S01]  /*5fa0*/  F2FP.F16.F32.PACK_AB R57, RZ, R57 ;  /* 0x00000039ff39723e */ /* 0x000fe200000000ff */
[----:B------:R-:W-:Y:S01]  /*5fb0*/  FMUL R61, R61, R22 ;  /* 0x000000163d3d7220 */ /* 0x000fe20000400000 */
[----:B------:R-:W-:Y:S01]  /*5fc0*/  SHF.L.U64.HI R13, R96, 0x1, R93 ;  /* 0x00000001600d7819 */ /* 0x000fe2000001025d */
[----:B------:R-:W-:Y:S01]  /*5fd0*/  @P0 STG.E.U16 desc[UR36][R10.64], R56 ;  /* 0x000000380a000986 */ /* 0x000fe2000c101524 */
[----:B------:R-:W-:Y:S01]  /*5fe0*/  IADD3 R8, P0, R7, R10, RZ ;  /* 0x0000000a07087210 */ /* 0x000fe20007f1e0ff */
[-C--:B------:R-:W-:Y:S01]  /*5ff0*/  FMUL R62, R62, R22.reuse ;  /* 0x000000163e3e7220 */ /* 0x080fe20000400000 */
[----:B------:R-:W-:Y:S01]  /*6000*/  ISETP.GT.AND P2, PT, R3, 0x8, P5 ;  /* 0x000000080300780c */ /* 0x000fe20002f44270 */
[----:B------:R-:W-:Y:S01]  /*6010*/  FMUL R63, R63, R22 ;  /* 0x000000163f3f7220 */ /* 0x000fe20000400000 */
[----:B------:R-:W-:Y:S01]  /*6020*/  ISETP.GT.AND P3, PT, R4, 0x8, PT ;  /* 0x000000080400780c */ /* 0x000fe20003f64270 */
[----:B------:R-:W-:Y:S01]  /*6030*/  IMAD.X R9, R5, 0x1, R11, P0 ;  /* 0x0000000105097824 */ /* 0x000fe200000e060b */
[----:B------:R-:W-:Y:S01]  /*6040*/  @P1 STG.E.U16 desc[UR36][R10.64+0x2], R57 ;  /* 0x000002390a001986 */ /* 0x000fe2000c101524 */
[----:B------:R-:W-:Y:S01]  /*6050*/  IADD3 R6, P0, P1, R23, R10, R7 ;  /* 0x0000000a17067210 */ /* 0x000fe2000791e007 */
[----:B------:R-:W-:Y:S01]  /*6060*/  FMUL R64, R64, R22 ;  /* 0x0000001640407220 */ /* 0x000fe20000400000 */
[----:B------:R-:W-:Y:S01]  /*6070*/  F2FP.F16.F32.PACK_AB R58, RZ, R58 ;  /* 0x0000003aff3a723e */ /* 0x000fe200000000ff */
[-C--:B------:R-:W-:Y:S01]  /*6080*/  FMUL R65, R65, R22.reuse ;  /* 0x0000001641417220 */ /* 0x080fe20000400000 */
[----:B------:R-:W-:Y:S01]  /*6090*/  IADD3.X R7, R13, R11, R5, P0, P1 ;  /* 0x0000000b0d077210 */ /* 0x000fe200007e2405 */
[-C--:B------:R-:W-:Y:S01]  /*60a0*/  FMUL R66, R66, R22.reuse ;  /* 0x0000001642427220 */ /* 0x080fe20000400000 */
[----:B------:R-:W-:Y:S01]  /*60b0*/  ISETP.GT.AND P1, PT, R3, 0x8, P4 ;  /* 0x000000080300780c */ /* 0x000fe20002724270 */
[-C--:B------:R-:W-:Y:S01]  /*60c0*/  FMUL R67, R67, R22.reuse ;  /* 0x0000001643437220 */ /* 0x080fe20000400000 */
[----:B------:R-:W-:Y:S01]  /*60d0*/  ISETP.GT.AND P0, PT, R3, RZ, P3 ;  /* 0x000000ff0300720c */ /* 0x000fe20001f04270 */
[----:B------:R-:W-:Y:S01]  /*60e0*/  @P2 STG.E.U16 desc[UR36][R8.64], R58 ;  /* 0x0000003a08002986 */ /* 0x000fe2000c101524 */
[----:B------:R-:W-:Y:S01]  /*60f0*/  F2FP.F16.F32.PACK_AB R59, RZ, R59 ;  /* 0x0000003bff3b723e */ /* 0x000fe200000000ff */
[----:B------:R-:W-:Y:S01]  /*6100*/  FMUL R68, R68, R22 ;  /* 0x0000001644447220 */ /* 0x000fe20000400000 */
[----:B------:R-:W-:Y:S01]  /*6110*/  F2FP.F16.F32.PACK_AB R60, RZ, R60 ;  /* 0x0000003cff3c723e */ /* 0x000fe200000000ff */
[-C--:B------:R-:W-:Y:S01]  /*6120*/  FMUL R69, R69, R22.reuse ;  /* 0x0000001645457220 */ /* 0x080fe20000400000 */
[----:B------:R-:W-:Y:S01]  /*6130*/  ISETP.GT.AND P2, PT, R4, 0x9, PT ;  /* 0x000000090400780c */ /* 0x000fe20003f44270 */
[-C--:B------:R-:W-:Y:S01]  /*6140*/  FMUL R70, R70, R22.reuse ;  /* 0x0000001646467220 */ /* 0x080fe20000400000 */
[----:B------:R-:W-:Y:S01]  /*6150*/  F2FP.F16.F32.PACK_AB R61, RZ, R61 ;  /* 0x0000003dff3d723e */ /* 0x000fe200000000ff */
[----:B------:R-:W-:Y:S01]  /*6160*/  FMUL R71, R71, R22 ;  /* 0x0000001647477220 */ /* 0x000fe20000400000 */
[----:B------:R-:W-:Y:S01]  /*6170*/  F2FP.F16.F32.PACK_AB R62, RZ, R62 ;  /* 0x0000003eff3e723e */ /* 0x000fe200000000ff */
[----:B------:R-:W-:Y:S01]  /*6180*/  @P1 STG.E.U16 desc[UR36][R8.64+0x2], R59 ;  /* 0x0000023b08001986 */ /* 0x000fe2000c101524 */
[----:B------:R-:W-:Y:S01]  /*6190*/  F2FP.F16.F32.PACK_AB R63, RZ, R63 ;  /* 0x0000003fff3f723e */ /* 0x000fe200000000ff */
[----:B------:R-:W-:Y:S01]  /*61a0*/  FMUL R72, R72, R22 ;  /* 0x0000001648487220 */ /* 0x000fe20000400000 */
[----:B------:R-:W-:Y:S01]  /*61b0*/  F2FP.F16.F32.PACK_AB R64, RZ, R64 ;  /* 0x00000040ff40723e */ /* 0x000fe200000000ff */
[----:B------:R-:W-:Y:S01]  /*61c0*/  @P0 STG.E.U16 desc[UR36][R10.64+0x10], R60 ;  /* 0x0000103c0a000986 */ /* 0x000fe2000c101524 */
[----:B------:R-:W-:Y:S01]  /*61d0*/  ISETP.GT.AND P0, PT, R3, RZ, P2 ;  /* 0x000000ff0300720c */ /* 0x000fe20001704270 */
[-C--:B------:R-:W-:Y:S01]  /*61e0*/  FMUL R73, R73, R22.reuse ;  /* 0x0000001649497220 */ /* 0x080fe20000400000 */
[----:B------:R-:W-:Y:S01]  /*61f0*/  ISETP.GT.AND P1, PT, R4, 0x11, PT ;  /* 0x000000110400780c */ /* 0x000fe20003f24270 */
[-C--:B------:R-:W-:Y:S01]  /*6200*/  FMUL R74, R74, R22.reuse ;  /* 0x000000164a4a7220 */ /* 0x080fe20000400000 */
[----:B------:R-:W-:Y:S01]  /*6210*/  F2FP.F16.F32.PACK_AB R65, RZ, R65 ;  /* 0x00000041ff41723e */ /* 0x000fe200000000ff */
[----:B------:R-:W-:Y:S01]  /*6220*/  FMUL R75, R75, R22 ;  /* 0x000000164b4b7220 */ /* 0x000fe20000400000 */
[----:B------:R-:W-:Y:S01]  /*6230*/  F2FP.F16.F32.PACK_AB R66, RZ, R66 ;  /* 0x00000042ff42723e */ /* 0x000fe200000000ff */
[-C--:B------:R-:W-:Y:S01]  /*6240*/  FMUL R76, R76, R22.reuse ;  /* 0x000000164c4c7220 */ /* 0x080fe20000400000 */
[----:B------:R-:W-:Y:S01]  /*6250*/  F2FP.F16.F32.PACK_AB R67, RZ, R67 ;  /* 0x00000043ff43723e */ /* 0x000fe200000000ff */
[----:B------:R-:W-:Y:S01]  /*6260*/  FMUL R77, R77, R22 ;  /* 0x000000164d4d7220 */ /* 0x000fe20000400000 */
[----:B------:R-:W-:Y:S01]  /*6270*/  F2FP.F16.F32.PACK_AB R68, RZ, R68 ;  /* 0x00000044ff44723e */ /* 0x000fe200000000ff */
[-C--:B------:R-:W-:Y:S01]  /*6280*/  FMUL R78, R78, R22.reuse ;  /* 0x000000164e4e7220 */ /* 0x080fe20000400000 */
[----:B------:R-:W-:Y:S01]  /*6290*/  F2FP.F16.F32.PACK_AB R69, RZ, R69 ;  /* 0x00000045ff45723e */ /* 0x000fe200000000ff */
[----:B------:R-:W-:Y:S01]  /*62a0*/  @P0 STG.E.U16 desc[UR36][R10.64+0x12], R61 ;  /* 0x0000123d0a000986 */ /* 0x000fe2000c101524 */
[----:B------:R-:W-:Y:S01]  /*62b0*/  ISETP.GT.AND P0, PT, R3, 0x8, P3 ;  /* 0x000000080300780c */ /* 0x000fe20001f04270 */
        /* <DEDUP_REMOVED lines=14> */
[-C--:B------:R-:W-:Y:S01]  /*63a0*/  FMUL R85, R85, R22.reuse ;  /* 0x0000001655557220 */ /* 0x080fe20000400000 */
[----:B------:R-:W-:Y:S01]  /*63b0*/  ISETP.GT.AND P2, PT, R4, 0x10, PT ;  /* 0x000000100400780c */ /* 0x000fe20003f44270 */
        /* <DEDUP_REMOVED lines=10> */
[----:B------:R-:W-:Y:S01]  /*6460*/  @P0 STG.E.U16 desc[UR36][R8.64+0x12], R63 ;  /* 0x0000123f08000986 */ /* 0x000fe2000c101524 */
[----:B------:R-:W-:Y:S01]  /*6470*/  ISETP.GT.AND P0, PT, R3, RZ, P2 ;  /* 0x000000ff0300720c */ /* 0x000fe20001704270 */
        /* <DEDUP_REMOVED lines=12> */
[----:B------:R-:W-:Y:S01]  /*6540*/  @P0 STG.E.U16 desc[UR36][R10.64+0x20], R64 ;  /* 0x000020400a000986 */ /* 0x000fe2000c101524 */
[----:B------:R-:W-:Y:S01]  /*6550*/  ISETP.GT.AND P0, PT, R3, RZ, P1 ;  /* 0x000000ff0300720c */ /* 0x000fe20000f04270 */
        /* <DEDUP_REMOVED lines=13> */
[----:B------:R-:W-:Y:S01]  /*6630*/  ISETP.GT.AND P0, PT, R3, 0x8, P2 ;  /* 0x000000080300780c */ /* 0x000fe20001704270 */
        /* <DEDUP_REMOVED lines=36> */
[----:B------:R-:W-:Y:S01]  /*6880*/  FMUL R55, R55, R22 ;  /* 0x0000001637377220 */ /* 0x000fe20000400000 */
[----:B------:R-:W-:-:S02]  /*6890*/  F2FP.F16.F32.PACK_AB R41, RZ, R41 ;  /* 0x00000029ff29723e */ /* 0x000fc400000000ff */
[----:B------:R-:W-:Y:S01]  /*68a0*/  F2FP.F16.F32.PACK_AB R42, RZ, R42 ;  /* 0x0000002aff2a723e */ /* 0x000fe200000000ff */
[----:B------:R-:W-:Y:S01]  /*68b0*/  @P0 STG.E.U16 desc[UR36][R10.64+0x30], R68 ;  /* 0x000030440a000986 */ /* 0x000fe2000c101524 */
[----:B------:R-:W-:Y:S02]  /*68c0*/  ISETP.GT.AND P0, PT, R3, RZ, P1 ;  /* 0x000000ff0300720c */ /* 0x000fe40000f04270 */
[----:B------:R-:W-:Y:S02]  /*68d0*/  F2FP.F16.F32.PACK_AB R43, RZ, R43 ;  /* 0x0000002bff2b723e */ /* 0x000fe400000000ff */
[----:B------:R-:W-:Y:S02]  /*68e0*/  F2FP.F16.F32.PACK_AB R44, RZ, R44 ;  /* 0x0000002cff2c723e */ /* 0x000fe400000000ff */
[----:B------:R-:W-:Y:S02]  /*68f0*/  F2FP.F16.F32.PACK_AB R45, RZ, R45 ;  /* 0x0000002dff2d723e */ /* 0x000fe400000000ff */
[----:B------:R-:W-:-:S02]  /*6900*/  F2FP.F16.F32.PACK_AB R46, RZ, R46 ;  /* 0x0000002eff2e723e */ /* 0x000fc400000000ff */
[----:B------:R-:W-:Y:S02]  /*6910*/  F2FP.F16.F32.PACK_AB R47, RZ, R47 ;  /* 0x0000002fff2f723e */ /* 0x000fe400000000ff */
[----:B------:R-:W-:Y:S01]  /*6920*/  F2FP.F16.F32.PACK_AB R48, RZ, R48 ;  /* 0x00000030ff30723e */ /* 0x000fe200000000ff */
[----:B------:R-:W-:Y:S01]  /*6930*/  @P0 STG.E.U16 desc[UR36][R10.64+0x32], R69 ;  /* 0x000032450a000986 */ /* 0x000fe2000c101524 */
[----:B------:R-:W-:Y:S02]  /*6940*/  ISETP.GT.AND P0, PT, R3, 0x8, P2 ;  /* 0x000000080300780c */ /* 0x000fe40001704270 */
[----:B------:R-:W-:Y:S02]  /*6950*/  ISETP.GT.AND P2, PT, R4, 0x20, PT ;  /* 0x000000200400780c */ /* 0x000fe40003f44270 */
[----:B------:R-:W-:Y:S02]  /*6960*/  F2FP.F16.F32.PACK_AB R49, RZ, R49 ;  /* 0x00000031ff31723e */ /* 0x000fe400000000ff */
[----:B------:R-:W-:-:S02]  /*6970*/  F2FP.F16.F32.PACK_AB R50, RZ, R50 ;  /* 0x00000032ff32723e */ /* 0x000fc400000000ff */
[----:B------:R-:W-:Y:S02]  /*6980*/  F2FP.F16.F32.PACK_AB R51, RZ, R51 ;  /* 0x00000033ff33723e */ /* 0x000fe400000000ff */
[----:B------:R-:W-:Y:S02]  /*6990*/  F2FP.F16.F32.PACK_AB R52, RZ, R52 ;  /* 0x00000034ff34723e */ /* 0x000fe400000000ff */
[----:B------:R-:W-:Y:S01]  /*69a0*/  F2FP.F16.F32.PACK_AB R53, RZ, R53 ;  /* 0x00000035ff35723e */ /* 0x000fe200000000ff */
[----:B------:R-:W-:Y:S01]  /*69b0*/  @P0 STG.E.U16 desc[UR36][R8.64+0x30], R70 ;  /* 0x0000304608000986 */ /* 0x000fe2000c101524 */
[----:B------:R-:W-:Y:S02]  /*69c0*/  ISETP.GT.AND P0, PT, R3, 0x8, P1 ;  /* 0x000000080300780c */ /* 0x000fe40000f04270 */
[----:B------:R-:W-:Y:S02]  /*69d0*/  ISETP.GT.AND P1, PT, R4, 0x21, PT ;  /* 0x000000210400780c */ /* 0x000fe40003f24270 */
[----:B------:R-:W-:-:S02]  /*69e0*/  F2FP.F16.F32.PACK_AB R54, RZ, R54 ;  /* 0x00000036ff36723e */ /* 0x000fc400000000ff */
[----:B------:R-:W-:-:S07]  /*69f0*/  F2FP.F16.F32.PACK_AB R55, RZ, R55 ;  /* 0x00000037ff37723e */ /* 0x000fce00000000ff */
[----:B------:R-:W-:Y:S01]  /*6a00*/  @P0 STG.E.U16 desc[UR36][R8.64+0x32], R71 ;  /* 0x0000324708000986 */ /* 0x000fe2000c101524 */
[----:B------:R-:W-:-:S13]  /*6a10*/  ISETP.GT.AND P0, PT, R3, RZ, P2 ;  /* 0x000000ff0300720c */ /* 0x000fda0001704270 */
[----:B------:R-:W-:Y:S01]  /*6a20*/  @P0 STG.E.U16 desc[UR36][R10.64+0x40], R72 ;  /* 0x000040480a000986 */ /* 0x000fe2000c101524 */
[----:B------:R-:W-:-:S13]  /*6a30*/  ISETP.GT.AND P0, PT, R3, RZ, P1 ;  /* 0x000000ff0300720c */ /* 0x000fda0000f04270 */
[----:B------:R-:W-:Y:S01]  /*6a40*/  @P0 STG.E.U16 desc[UR36][R10.64+0x42], R73 ;  /* 0x000042490a000986 */ /* 0x000fe2000c101524 */
[----:B------:R-:W-:Y:S02]  /*6a50*/  ISETP.GT.AND P0, PT, R3, 0x8, P2 ;  /* 0x000000080300780c */ /* 0x000fe40001704270 */
[----:B------:R-:W-:-:S11]  /*6a60*/  ISETP.GT.AND P2, PT, R4, 0x38, PT ;  /* 0x000000380400780c */ /* 0x000fd60003f44270 */
[----:B------:R-:W-:Y:S01]  /*6a70*/  @P0 STG.E.U16 desc[UR36][R8.64+0x40], R74 ;  /* 0x0000404a08000986 */ /* 0x000fe2000c101524 */
[----:B------:R-:W-:Y:S02]  /*6a80*/  ISETP.GT.AND P0, PT, R3, 0x8, P1 ;  /* 0x000000080300780c */ /* 0x000fe40000f04270 */
[----:B------:R-:W-:-:S11]  /*6a90*/  ISETP.GT.AND P1, PT, R4, 0x28, PT ;  /* 0x000000280400780c */ /* 0x000fd60003f24270 */
[----:B------:R-:W-:Y:S01]  /*6aa0*/  @P0 STG.E.U16 desc[UR36][R8.64+0x42], R75 ;  /* 0x0000424b08000986 */ /* 0x000fe2000c101524 */
[----:B------:R-:W-:-:S13]  /*6ab0*/  ISETP.GT.AND P0, PT, R3, RZ, P1 ;  /* 0x000000ff0300720c */ /* 0x000fda0000f04270 */
[----:B------:R-:W-:Y:S01]  /*6ac0*/  @P0 STG.E.U16 desc[UR36][R10.64+0x50], R76 ;  /* 0x0000504c0a000986 */ /* 0x000fe2000c101524 */
[----:B------:R-:W-:-:S13]  /*6ad0*/  ISETP.GT.AND P0, PT, R3, RZ, P4 ;  /* 0x000000ff0300720c */ /* 0x000fda0002704270 */
[----:B------:R-:W-:Y:S01]  /*6ae0*/  @P0 STG.E.U16 desc[UR36][R10.64+0x52], R77 ;  /* 0x0000524d0a000986 */ /* 0x000fe2000c101524 */
[----:B------:R-:W-:-:S13]  /*6af0*/  ISETP.GT.AND P0, PT, R3, 0x8, P1 ;  /* 0x000000080300780c */ /* 0x000fda0000f04270 */
[----:B------:R-:W-:Y:S01]  /*6b00*/  @P0 STG.E.U16 desc[UR36][R8.64+0x50], R78 ;  /* 0x0000504e08000986 */ /* 0x000fe2000c101524 */
[----:B------:R-:W-:-:S13]  /*6b10*/  ISETP.GT.AND P0, PT, R3, 0x8, P4 ;  /* 0x000000080300780c */ /* 0x000fda0002704270 */
[----:B------:R-:W-:Y:S01]  /*6b20*/  @P0 STG.E.U16 desc[UR36][R8.64+0x52], R79 ;  /* 0x0000524f08000986 */ /* 0x000fe2000c101524 */
[----:B------:R-:W-:-:S04]  /*6b30*/  ISETP.GT.AND P0, PT, R4, 0x30, PT ;  /* 0x000000300400780c */ /* 0x000fc80003f04270 */
        /* <DEDUP_REMOVED lines=8> */
[----:B------:R-:W-:-:S05]  /*6bc0*/  IADD3 R14, P1, R23, R8, RZ ;  /* 0x00000008170e7210 */ /* 0x000fca0007f3e0ff */
[----:B------:R-:W-:Y:S01]  /*6bd0*/  IMAD.X R15, R13, 0x1, R9, P1 ;  /* 0x000000010d0f7824 */ /* 0x000fe200008e0609 */
[----:B------:R-:W-:-:S13]  /*6be0*/  ISETP.GT.AND P1, PT, R3, RZ, P2 ;  /* 0x000000ff0300720c */ /* 0x000fda0001724270 */
[----:B------:R-:W-:Y:S01]  /*6bf0*/  @P1 STG.E.U16 desc[UR36][R10.64+0x70], R84 ;  /* 0x000070540a001986 */ /* 0x000fe2000c101524 */
[----:B------:R-:W-:-:S05]  /*6c00*/  IADD3 R20, P1, R23, R8, RZ ;  /* 0x0000000817147210 */ /* 0x000fca0007f3e0ff */
[----:B------:R-:W-:Y:S01]  /*6c10*/  IMAD.X R21, R13, 0x1, R9, P1 ;  /* 0x000000010d157824 */ /* 0x000fe200008e0609 */
[----:B------:R-:W-:-:S05]  /*6c20*/  IADD3 R12, P1, R23, R10, RZ ;  /* 0x0000000a170c7210 */ /* 0x000fca0007f3e0ff */
[----:B------:R-:W-:Y:S01]  /*6c30*/  IMAD.X R13, R13, 0x1, R11, P1 ;  /* 0x000000010d0d7824 */ /* 0x000fe200008e060b */
[----:B------:R-:W-:-:S04]  /*6c40*/  ISETP.GT.AND P1, PT, R4, 0x39, PT ;  /* 0x000000390400780c */ /* 0x000fc80003f24270 */
[----:B------:R-:W-:-:S13]  /*6c50*/  ISETP.GT.AND P6, PT, R3, RZ, P1 ;  /* 0x000000ff0300720c */ /* 0x000fda0000fc4270 */
[----:B------:R-:W-:Y:S01]  /*6c60*/  @P6 STG.E.U16 desc[UR36][R10.64+0x72], R85 ;  /* 0x000072550a006986 */ /* 0x000fe2000c101524 */
[----:B------:R-:W-:-:S13]  /*6c70*/  ISETP.GT.AND P6, PT, R3, 0x8, P2 ;  /* 0x000000080300780c */ /* 0x000fda00017c4270 */
[----:B------:R-:W-:Y:S01]  /*6c80*/  @P6 STG.E.U16 desc[UR36][R8.64+0x70], R86 ;  /* 0x0000705608006986 */ /* 0x000fe2000c101524 */
[----:B------:R-:W-:-:S13]  /*6c90*/  ISETP.GT.AND P6, PT, R3, 0x8, P1 ;  /* 0x000000080300780c */ /* 0x000fda0000fc4270 */
[----:B------:R0:W-:Y:S01]  /*6ca0*/  @P6 STG.E.U16 desc[UR36][R8.64+0x72], R87 ;  /* 0x0000725708006986 */ /* 0x0001e2000c101524 */
[C---:B------:R-:W-:Y:S02]  /*6cb0*/  ISETP.GT.AND P6, PT, R3.reuse, 0x80, P5 ;  /* 0x000000800300780c */ /* 0x040fe40002fc4270 */
[----:B------:R-:W-:-:S11]  /*6cc0*/  ISETP.GT.AND P5, PT, R3, 0x88, P5 ;  /* 0x000000880300780c */ /* 0x000fd60002fa4270 */
[----:B------:R-:W-:Y:S01]  /*6cd0*/  @P6 STG.E.U16 desc[UR36][R12.64], R24 ;  /* 0x000000180c006986 */ /* 0x000fe2000c101524 */
[----:B------:R-:W-:-:S04]  /*6ce0*/  ISETP.GT.AND P6, PT, R4, 0x1, PT ;  /* 0x000000010400780c */ /* 0x000fc80003fc4270 */
[----:B------:R-:W-:-:S13]  /*6cf0*/  ISETP.GT.AND P6, PT, R3, 0x80, P6 ;  /* 0x000000800300780c */ /* 0x000fda00037c4270 */
[----:B0-----:R-:W-:Y:S02]  /*6d00*/  @P6 IMAD.MOV.U32 R8, RZ, RZ, R12 ;  /* 0x000000ffff086224 */ /* 0x001fe400078e000c */
[----:B------:R-:W-:-:S05]  /*6d10*/  @P6 IMAD.MOV.U32 R9, RZ, RZ, R13 ;  /* 0x000000ffff096224 */ /* 0x000fca00078e000d */
[----:B------:R0:W-:Y:S01]  /*6d20*/  @P6 STG.E.U16 desc[UR36][R8.64+0x2], R25 ;  /* 0x0000021908006986 */ /* 0x0001e2000c101524 */
[----:B------:R-:W-:-:S03]  /*6d30*/  ISETP.GT.AND P6, PT, R4, 0x1, PT ;  /* 0x000000010400780c */ /* 0x000fc60003fc4270 */
[----:B------:R-:W-:Y:S01]  /*6d40*/  @P5 STG.E.U16 desc[UR36][R14.64], R26 ;  /* 0x0000001a0e005986 */ /* 0x000fe2000c101524 */
[----:B------:R-:W-:Y:S02]  /*6d50*/  ISETP.GT.AND P5, PT, R3, 0x88, P6 ;  /* 0x000000880300780c */ /* 0x000fe400037a4270 */
[----:B------:R-:W-:-:S11]  /*6d60*/  ISETP.GT.AND P6, PT, R4, 0x8, PT ;  /* 0x000000080400780c */ /* 0x000fd60003fc4270 */
[----:B------:R-:W-:Y:S01]  /*6d70*/  @P5 STG.E.U16 desc[UR36][R20.64+0x2], R27 ;  /* 0x0000021b14005986 */ /* 0x000fe2000c101524 */
[----:B------:R-:W-:Y:S02]  /*6d80*/  ISETP.GT.AND P5, PT, R3, 0x80, P6 ;  /* 0x000000800300780c */ /* 0x000fe400037a4270 */
[----:B------:R-:W-:-:S11]  /*6d90*/  ISETP.GT.AND P6, PT, R4, 0x9, PT ;  /* 0x000000090400780c */ /* 0x000fd60003fc4270 */
[----:B0-----:R-:W-:Y:S02]  /*6da0*/  @P5 IMAD.MOV.U32 R8, RZ, RZ, R12 ;  /* 0x000000ffff085224 */ /* 0x001fe400078e000c */
[----:B------:R-:W-:-:S05]  /*6db0*/  @P5 IMAD.MOV.U32 R9, RZ, RZ, R13 ;  /* 0x000000ffff095224 */ /* 0x000fca00078e000d */
[----:B------:R0:W-:Y:S01]  /*6dc0*/  @P5 STG.E.U16 desc[UR36][R8.64+0x10], R28 ;  /* 0x0000101c08005986 */ /* 0x0001e2000c101524 */
[----:B------:R-:W-:-:S13]  /*6dd0*/  ISETP.GT.AND P5, PT, R3, 0x80, P6 ;  /* 0x000000800300780c */ /* 0x000fda00037a4270 */
[----:B0-----:R-:W-:Y:S02]  /*6de0*/  @P5 IMAD.MOV.U32 R8, RZ, RZ, R12 ;  /* 0x000000ffff085224 */ /* 0x001fe400078e000c */
[----:B------:R-:W-:-:S05]  /*6df0*/  @P5 IMAD.MOV.U32 R9, RZ, RZ, R13 ;  /* 0x000000ffff095224 */ /* 0x000fca00078e000d */
[----:B------:R0:W-:Y:S01]  /*6e00*/  @P5 STG.E.U16 desc[UR36][R8.64+0x12], R29 ;  /* 0x0000121d08005986 */ /* 0x0001e2000c101524 */
[----:B------:R-:W-:-:S04]  /*6e10*/  ISETP.GT.AND P5, PT, R4, 0x8, PT ;  /* 0x000000080400780c */ /* 0x000fc80003fa4270 */
[----:B------:R-:W-:-:S13]  /*6e20*/  ISETP.GT.AND P5, PT, R3, 0x88, P5 ;  /* 0x000000880300780c */ /* 0x000fda0002fa4270 */
        /* <DEDUP_REMOVED lines=42> */
[----:B------:R-:W-:Y:S01]  /*70d0*/  @P5 STG.E.U16 desc[UR36][R8.64+0x42], R41 ;  /* 0x0000422908005986 */ /* 0x000fe2000c101524 */
[----:B------:R-:W-:-:S04]  /*70e0*/  ISETP.GT.AND P5, PT, R4, 0x20, PT ;  /* 0x000000200400780c */ /* 0x000fc80003fa4270 */
[----:B------:R-:W-:-:S13]  /*70f0*/  ISETP.GT.AND P5, PT, R3, 0x88, P5 ;  /* 0x000000880300780c */ /* 0x000fda0002fa4270 */
[----:B------:R-:W-:Y:S01]  /*7100*/  @P5 STG.E.U16 desc[UR36][R6.64+0x40], R42 ;  /* 0x0000402a06005986 */ /* 0x000fe2000c101524 */
[----:B------:R-:W-:Y:S02]  /*7110*/  ISETP.GT.AND P5, PT, R3, 0x88, P6 ;  /* 0x000000880300780c */ /* 0x000fe400037a4270 */
[----:B------:R-:W-:-:S11]  /*7120*/  ISETP.GT.AND P6, PT, R4, 0x28, PT ;  /* 0x000000280400780c */ /* 0x000fd60003fc4270 */
[----:B------:R-:W-:Y:S01]  /*7130*/  @P5 STG.E.U16 desc[UR36][R6.64+0x42], R43 ;  /* 0x0000422b06005986 */ /* 0x000fe2000c101524 */
[----:B------:R-:W-:-:S13]  /*7140*/  ISETP.GT.AND P5, PT, R3, 0x80, P6 ;  /* 0x000000800300780c */ /* 0x000fda00037a4270 */
[----:B------:R-:W-:Y:S02]  /*7150*/  @P5 IMAD.MOV.U32 R4, RZ, RZ, R12 ;  /* 0x000000ffff045224 */ /* 0x000fe400078e000c */
[----:B------:R-:W-:-:S05]  /*7160*/  @P5 IMAD.MOV.U32 R5, RZ, RZ, R13 ;  /* 0x000000ffff055224 */ /* 0x000fca00078e000d */
[----:B------:R0:W-:Y:S01]  /*7170*/  @P5 STG.E.U16 desc[UR36][R4.64+0x50], R44 ;  /* 0x0000502c04005986 */ /* 0x0001e2000c101524 */
[C---:B------:R-:W-:Y:S02]  /*7180*/  ISETP.GT.AND P5, PT, R3.reuse, 0x80, P4 ;  /* 0x000000800300780c */ /* 0x040fe400027a4270 */
[----:B------:R-:W-:-:S11]  /*7190*/  ISETP.GT.AND P4, PT, R3, 0x88, P4 ;  /* 0x000000880300780c */ /* 0x000fd60002784270 */
[----:B0-----:R-:W-:Y:S02]  /*71a0*/  @P5 IMAD.MOV.U32 R4, RZ, RZ, R12 ;  /* 0x000000ffff045224 */ /* 0x001fe400078e000c */
[----:B------:R-:W-:-:S05]  /*71b0*/  @P5 IMAD.MOV.U32 R5, RZ, RZ, R13 ;  /* 0x000000ffff055224 */ /* 0x000fca00078e000d */
[----:B------:R0:W-:Y:S01]  /*71c0*/  @P5 STG.E.U16 desc[UR36][R4.64+0x52], R45 ;  /* 0x0000522d04005986 */ /* 0x0001e2000c101524 */
[----:B------:R-:W-:-:S13]  /*71d0*/  ISETP.GT.AND P5, PT, R3, 0x88, P6 ;  /* 0x000000880300780c */ /* 0x000fda00037a4270 */
[----:B0-----:R-:W-:Y:S02]  /*71e0*/  @P5 IMAD.MOV.U32 R4, RZ, RZ, R6 ;  /* 0x000000ffff045224 */ /* 0x001fe400078e0006 */
[----:B------:R-:W-:-:S05]  /*71f0*/  @P5 IMAD.MOV.U32 R5, RZ, RZ, R7 ;  /* 0x000000ffff055224 */ /* 0x000fca00078e0007 */
[----:B------:R0:W-:Y:S02]  /*7200*/  @P5 STG.E.U16 desc[UR36][R4.64+0x50], R46 ;  /* 0x0000502e04005986 */ /* 0x0001e4000c101524 */
[----:B0-----:R-:W-:Y:S02]  /*7210*/  @P4 IMAD.MOV.U32 R4, RZ, RZ, R6 ;  /* 0x000000ffff044224 */ /* 0x001fe400078e0006 */
[----:B------:R-:W-:-:S05]  /*7220*/  @P4 IMAD.MOV.U32 R5, RZ, RZ, R7 ;  /* 0x000000ffff054224 */ /* 0x000fca00078e0007 */
[----:B------:R0:W-:Y:S01]  /*7230*/  @P4 STG.E.U16 desc[UR36][R4.64+0x52], R47 ;  /* 0x0000522f04004986 */ /* 0x0001e2000c101524 */
[C---:B------:R-:W-:Y:S02]  /*7240*/  ISETP.GT.AND P4, PT, R3.reuse, 0x80, P0 ;  /* 0x000000800300780c */ /* 0x040fe40000784270 */
[----:B------:R-:W-:-:S11]  /*7250*/  ISETP.GT.AND P0, PT, R3, 0x88, P0 ;  /* 0x000000880300780c */ /* 0x000fd60000704270 */
        /* <DEDUP_REMOVED lines=9> */
[----:B------:R-:W-:Y:S01]  /*72f0*/  ISETP.GT.AND P2, PT, R3, 0x88, P2 ;  /* 0x000000880300780c */ /* 0x000fe20001744270 */
[----:B0-----:R-:W-:Y:S02]  /*7300*/  @P0 IMAD.MOV.U32 R4, RZ, RZ, R6 ;  /* 0x000000ffff040224 */ /* 0x001fe400078e0006 */
[----:B------:R-:W-:-:S05]  /*7310*/  @P0 IMAD.MOV.U32 R5, RZ, RZ, R7 ;  /* 0x000000ffff050224 */ /* 0x000fca00078e0007 */
[----:B------:R0:W-:Y:S01]  /*7320*/  @P0 STG.E.U16 desc[UR36][R4.64+0x60], R50 ;  /* 0x0000603204000986 */ /* 0x0001e2000c101524 */
[C---:B------:R-:W-:Y:S02]  /*7330*/  ISETP.GT.AND P0, PT, R3.reuse, 0x80, P1 ;  /* 0x000000800300780c */ /* 0x040fe40000f04270 */
[----:B------:R-:W-:Y:S01]  /*7340*/  ISETP.GT.AND P1, PT, R3, 0x88, P1 ;  /* 0x000000880300780c */ /* 0x000fe20000f24270 */
[----:B0-----:R-:W-:Y:S02]  /*7350*/  @P3 IMAD.MOV.U32 R4, RZ, RZ, R6 ;  /* 0x000000ffff043224 */ /* 0x001fe400078e0006 */
[----:B------:R-:W-:-:S05]  /*7360*/  @P3 IMAD.MOV.U32 R5, RZ, RZ, R7 ;  /* 0x000000ffff053224 */ /* 0x000fca00078e0007 */
[----:B------:R0:W-:Y:S02]  /*7370*/  @P3 STG.E.U16 desc[UR36][R4.64+0x62], R51 ;  /* 0x0000623304003986 */ /* 0x0001e4000c101524 */
[----:B0-----:R-:W-:Y:S02]  /*7380*/  @P4 IMAD.MOV.U32 R4, RZ, RZ, R12 ;  /* 0x000000ffff044224 */ /* 0x001fe400078e000c */
[----:B------:R-:W-:-:S05]  /*7390*/  @P4 IMAD.MOV.U32 R5, RZ, RZ, R13 ;  /* 0x000000ffff054224 */ /* 0x000fca00078e000d */
[----:B------:R0:W-:Y:S04]  /*73a0*/  @P4 STG.E.U16 desc[UR36][R4.64+0x70], R52 ;  /* 0x0000703404004986 */ /* 0x0001e8000c101524 */
[----:B------:R1:W-:Y:S01]  /*73b0*/  @P0 STG.E.U16 desc[UR36][R12.64+0x72], R53 ;  /* 0x000072350c000986 */ /* 0x0003e2000c101524 */
[----:B0-----:R-:W-:Y:S02]  /*73c0*/  @P2 IMAD.MOV.U32 R4, RZ, RZ, R6 ;  /* 0x000000ffff042224 */ /* 0x001fe400078e0006 */
[----:B------:R-:W-:-:S05]  /*73d0*/  @P2 IMAD.MOV.U32 R5, RZ, RZ, R7 ;  /* 0x000000ffff052224 */ /* 0x000fca00078e0007 */
[----:B------:R1:W-:Y:S04]  /*73e0*/  @P2 STG.E.U16 desc[UR36][R4.64+0x70], R54 ;  /* 0x0000703604002986 */ /* 0x0003e8000c101524 */
[----:B------:R1:W-:Y:S02]  /*73f0*/  @P1 STG.E.U16 desc[UR36][R6.64+0x72], R55 ;  /* 0x0000723706001986 */ /* 0x0003e4000c101524 */
.L_x_156:
[----:B------:R-:W-:Y:S05]  /*7400*/  BSYNC B0 ;  /* 0x0000000000007941 */ /* 0x000fea0003800000 */
.L_x_32:
[----:B------:R-:W-:Y:S01]  /*7410*/  IADD3 R16, P0, R16, UR38, RZ ;  /* 0x0000002610107c10 */ /* 0x000fe2000ff1e0ff */
[----:B------:R-:W-:Y:S01]  /*7420*/  ULDC.64 UR4, c[0x0][0x650] ;  /* 0x0001940000047ab9 */ /* 0x000fe20000000a00 */
[----:B------:R-:W-:Y:S01]  /*7430*/  PRMT R3, RZ, 0x7610, R3 ;  /* 0x00007610ff037816 */ /* 0x000fe20000000003 */
[----:B------:R-:W-:Y:S01]  /*7440*/  IMAD.MOV.U32 R102, RZ, RZ, -0x1 ;  /* 0xffffffffff667424 */ /* 0x000fe200078e00ff */
[----:B------:R-:W-:Y:S01]  /*7450*/  IADD3.X R17, R17, UR41, RZ, P0, !PT ;  /* 0x0000002911117c10 */ /* 0x000fe200087fe4ff */
[----:B------:R-:W-:Y:S01]  /*7460*/  IMAD.MOV.U32 R23, RZ, RZ, -0x1 ;  /* 0xffffffffff177424 */ /* 0x000fe200078e00ff */
[----:B------:R-:W-:-:S04]  /*7470*/  ISETP.GE.U32.AND P0, PT, R16, UR4, PT ;  /* 0x0000000410007c0c */ /* 0x000fc8000bf06070 */
[----:B------:R-:W-:-:S13]  /*7480*/  ISETP.GE.U32.AND.EX P0, PT, R17, UR5, PT, P0 ;  /* 0x0000000511007c0c */ /* 0x000fda000bf06100 */
[----:B------:R-:W-:Y:S05]  /*7490*/  @P0 BRA `(.L_x_157) ;  /* 0x00000004004c0947 */ /* 0x000fea0003800000 */
[----:B------:R-:W4:Y:S01]  /*74a0*/  LDC.64 R10, c[0x0][0x628] ;  /* 0x00018a00ff0a7b82 */ /* 0x000f220000000a00 */
[----:B-12---:R-:W1:Y:S01]  /*74b0*/  S2R R12, SR_CTAID.X ;  /* 0x00000000000c7919 */ /* 0x006e620000002500 */
[----:B0-----:R-:W-:Y:S02]  /*74c0*/  IMAD.MOV.U32 R8, RZ, RZ, R16 ;  /* 0x000000ffff087224 */ /* 0x001fe400078e0010 */
[----:B------:R-:W-:Y:S01]  /*74d0*/  IMAD.MOV.U32 R9, RZ, RZ, R17 ;  /* 0x000000ffff097224 */ /* 0x000fe200078e0011 */
[----:B------:R-:W0:Y:S03]  /*74e0*/  S2R R20, SR_CTAID.Y ;  /* 0x0000000000147919 */ /* 0x000e260000002600 */
[----:B------:R-:W2:Y:S08]  /*74f0*/  LDC R0, c[0x0][0x630] ;  /* 0x00018c00ff007b82 */ /* 0x000eb00000000800 */
[----:B---3--:R-:W3:Y:S01]  /*7500*/  LDC.64 R14, c[0x0][0x620] ;  /* 0x00018800ff0e7b82 */ /* 0x008ee20000000a00 */
[----:B----4-:R-:W-:-:S04]  /*7510*/  ISETP.NE.U32.AND P0, PT, R10, RZ, PT ;  /* 0x000000ff0a00720c */ /* 0x010fc80003f05070 */
[----:B------:R-:W-:-:S13]  /*7520*/  ISETP.NE.AND.EX P0, PT, R11, RZ, PT, P0 ;  /* 0x000000ff0b00720c */ /* 0x000fda0003f05300 */
[----:B0123--:R-:W-:Y:S05]  /*7530*/  @!P0 BRA `(.L_x_158) ;  /* 0x0000000000288947 */ /* 0x00ffea0003800000 */
        /* <DEDUP_REMOVED lines=10> */
.L_x_158:
[-CC-:B------:R-:W-:Y:S01]  /*75e0*/  SHF.R.U64 R23, R8, R0.reuse, R9.reuse ;  /* 0x0000000008177219 */ /* 0x180fe20000001209 */
[----:B------:R-:W0:Y:S01]  /*75f0*/  LDC.64 R26, c[0x0][0x640] ;  /* 0x00019000ff1a7b82 */ /* 0x000e220000000a00 */
[----:B------:R-:W-:Y:S01]  /*7600*/  SHF.R.U32.HI R0, RZ, R0, R9 ;  /* 0x00000000ff007219 */ /* 0x000fe20000011609 */
[----:B------:R-:W-:Y:S01]  /*7610*/  ULDC UR4, c[0x0][0x150] ;  /* 0x0000540000047ab9 */ /* 0x000fe20000000800 */
[----:B------:R-:W-:Y:S02]  /*7620*/  IADD3 R3, P0, RZ, -R23, RZ ;  /* 0x80000017ff037210 */ /* 0x000fe40007f1e0ff */
[----:B------:R-:W-:-:S03]  /*7630*/  I2FP.F32.U32 R7, R12 ;  /* 0x0000000c00077245 */ /* 0x000fc60000201000 */
[----:B------:R-:W1:Y:S01]  /*7640*/  LDC R6, c[0x0][0x618] ;  /* 0x00018600ff067b82 */ /* 0x000e620000000800 */
[----:B------:R-:W-:Y:S02]  /*7650*/  IMAD.X R5, RZ, RZ, ~R0, P0 ;  /* 0x000000ffff057224 */ /* 0x000fe400000e0e00 */
[----:B------:R-:W-:Y:S01]  /*7660*/  FMUL R7, R7, UR4 ;  /* 0x0000000407077c20 */ /* 0x000fe20008400000 */
[----:B------:R-:W-:Y:S01]  /*7670*/  ULDC UR4, c[0x0][0x154] ;  /* 0x0000550000047ab9 */ /* 0x000fe20000000800 */
[-C--:B------:R-:W-:Y:S02]  /*7680*/  IMAD R0, R5, R14.reuse, RZ ;  /* 0x0000000e05007224 */ /* 0x080fe400078e02ff */
[C---:B------:R-:W-:Y:S01]  /*7690*/  IMAD.WIDE.U32 R4, R3.reuse, R14, R16 ;  /* 0x0000000e03047225 */ /* 0x040fe200078e0010 */
[----:B------:R-:W2:Y:S01]  /*76a0*/  LDC R8, c[0x0][0x608] ;  /* 0x00018200ff087b82 */ /* 0x000ea20000000800 */
[----:B------:R-:W3:Y:S02]  /*76b0*/  F2I.U32.TRUNC.NTZ R7, R7 ;  /* 0x0000000700077305 */ /* 0x000ee4000020f000 */
[----:B------:R-:W-:Y:S01]  /*76c0*/  IMAD R3, R3, R15, R0 ;  /* 0x0000000f03037224 */ /* 0x000fe200078e0200 */
[----:B------:R-:W-:-:S03]  /*76d0*/  I2FP.F32.U32 R0, R20 ;  /* 0x0000001400007245 */ /* 0x000fc60000201000 */
[----:B------:R-:W-:Y:S01]  /*76e0*/  IMAD.IADD R3, R5, 0x1, R3 ;  /* 0x0000000105037824 */ /* 0x000fe200078e0203 */
[----:B------:R-:W4:Y:S01]  /*76f0*/  LDC R11, c[0x0][0x658] ;  /* 0x00019600ff0b7b82 */ /* 0x000f220000000800 */
[----:B0-----:R-:W-:-:S04]  /*7700*/  ISETP.NE.U32.AND P0, PT, R26, RZ, PT ;  /* 0x000000ff1a00720c */ /* 0x001fc80003f05070 */
[----:B------:R-:W-:-:S03]  /*7710*/  ISETP.NE.AND.EX P0, PT, R27, RZ, PT, P0 ;  /* 0x000000ff1b00720c */ /* 0x000fc60003f05300 */
[----:B------:R-:W0:Y:S01]  /*7720*/  LDC R9, c[0x0][0x144] ;  /* 0x00005100ff097b82 */ /* 0x000e220000000800 */
[-C--:B-1----:R-:W-:Y:S01]  /*7730*/  SHF.R.U64 R10, R4, R6.reuse, R3 ;  /* 0x00000006040a7219 */ /* 0x082fe20000001203 */
[----:B---3--:R-:W-:Y:S01]  /*7740*/  IMAD.MOV R7, RZ, RZ, -R7 ;  /* 0x000000ffff077224 */ /* 0x008fe200078e0a07 */
[----:B------:R-:W-:Y:S01]  /*7750*/  SHF.R.U32.HI R3, RZ, R6, R3 ;  /* 0x00000006ff037219 */ /* 0x000fe20000011603 */
[----:B------:R-:W-:-:S04]  /*7760*/  FMUL R6, R0, UR4 ;  /* 0x0000000400067c20 */ /* 0x000fc80008400000 */
[----:B------:R-:W1:Y:S01]  /*7770*/  LDC R21, c[0x0][0x148] ;  /* 0x00005200ff157b82 */ /* 0x000e620000000800 */
[----:B------:R3:W0:Y:S01]  /*7780*/  F2I.U32.TRUNC.NTZ R14, R6 ;  /* 0x00000006000e7305 */ /* 0x000622000020f000 */
[-CC-:B--2---:R-:W-:Y:S02]  /*7790*/  SHF.R.U64 R13, R10, R8.reuse, R3.reuse ;  /* 0x000000080a0d7219 */ /* 0x184fe40000001203 */
[----:B------:R-:W-:-:S04]  /*77a0*/  SHF.R.U32.HI R0, RZ, R8, R3 ;  /* 0x00000008ff007219 */ /* 0x000fc80000011603 */
[----:B------:R-:W2:Y:S01]  /*77b0*/  LDC R24, c[0x0][0x648] ;  /* 0x00019200ff187b82 */ /* 0x000ea20000000800 */
[-CC-:B----4-:R-:W-:Y:S02]  /*77c0*/  SHF.R.U64 R15, R13, R11.reuse, R0.reuse ;  /* 0x0000000b0d0f7219 */ /* 0x190fe40000001200 */
[----:B------:R-:W-:-:S03]  /*77d0*/  SHF.R.U32.HI R5, RZ, R11, R0 ;  /* 0x0000000bff057219 */ /* 0x000fc60000011600 */
[----:B------:R-:W-:Y:S02]  /*77e0*/  IMAD.MOV.U32 R4, RZ, RZ, R15 ;  /* 0x000000ffff047224 */ /* 0x000fe400078e000f */
[----:B------:R-:W4:Y:S01]  /*77f0*/  LDC R28, c[0x0][0x638] ;  /* 0x00018e00ff1c7b82 */ /* 0x000f220000000800 */
[----:B0-----:R-:W-:-:S07]  /*7800*/  IMAD R25, R9, R7, R12 ;  /* 0x0000000709197224 */ /* 0x001fce00078e020c */
[----:B------:R-:W0:Y:S08]  /*7810*/  LDC R29, c[0x0][0x610] ;  /* 0x00018400ff1d7b82 */ /* 0x000e300000000800 */
[----:B------:R-:W0:Y:S01]  /*7820*/  LDC R30, c[0x0][0x600] ;  /* 0x00018000ff1e7b82 */ /* 0x000e220000000800 */
[----:B-123--:R-:W-:Y:S05]  /*7830*/  @!P0 BRA `(.L_x_159) ;  /* 0x0000000000288947 */ /* 0x00efea0003800000 */
[----:B------:R-:W1:Y:S02]  /*7840*/  LDC R0, c[0x0][0x64c] ;  /* 0x00019300ff007b82 */ /* 0x000e640000000800 */
[----:B-1----:R-:W-:-:S05]  /*7850*/  IADD3 R3, P0, R15, R0, RZ ;  /* 0x000000000f037210 */ /* 0x002fca0007f1e0ff */
        /* <DEDUP_REMOVED lines=8> */
.L_x_159:
[----:B------:R-:W-:Y:S01]  /*78e0*/  ISETP.NE.AND P0, PT, R2, 0x1, PT ;  /* 0x000000010200780c */ /* 0x000fe20003f05270 */
[----:B------:R-:W-:Y:S01]  /*78f0*/  IMAD.MOV R14, RZ, RZ, -R14 ;  /* 0x000000ffff0e7224 */ /* 0x000fe200078e0a0e */
[----:B------:R-:W-:Y:S02]  /*7900*/  SHF.R.U64 R0, R4, R24, R5 ;  /* 0x0000001804007219 */ /* 0x000fe40000001205 */
[----:B------:R-:W-:Y:S02]  /*7910*/  LOP3.LUT R3, R13, R100, RZ, 0xc0, !PT ;  /* 0x000000640d037212 */ /* 0x000fe400078ec0ff */
[----:B------:R-:W-:Y:S01]  /*7920*/  LOP3.LUT R10, R10, R99, RZ, 0xc0, !PT ;  /* 0x000000630a0a7212 */ /* 0x000fe200078ec0ff */
[----:B------:R-:W-:Y:S02]  /*7930*/  IMAD.MOV R4, RZ, RZ, -R0 ;  /* 0x000000ffff047224 */ /* 0x000fe400078e0a00 */
[----:B------:R-:W-:Y:S02]  /*7940*/  IMAD R0, R92, R0, R3 ;  /* 0x000000005c007224 */ /* 0x000fe400078e0203 */
[----:B----4-:R-:W-:-:S02]  /*7950*/  IMAD R3, R4, R28, R15 ;  /* 0x0000001c04037224 */ /* 0x010fc400078e020f */
[----:B------:R-:W-:Y:S02]  /*7960*/  @P0 IMAD R25, R21, R14, R20 ;  /* 0x0000000e15190224 */ /* 0x000fe400078e0214 */
[----:B0-----:R-:W-:Y:S02]  /*7970*/  IMAD R5, R3, R30, R10 ;  /* 0x0000001e03057224 */ /* 0x001fe400078e020a */
[----:B------:R-:W-:Y:S02]  /*7980*/  IMAD R0, R0, R29, R25 ;  /* 0x0000001d00007224 */ /* 0x000fe400078e0219 */
[----:B------:R-:W-:-:S03]  /*7990*/  IMAD.MOV.U32 R4, RZ, RZ, 0x1 ;  /* 0x00000001ff047424 */ /* 0x000fc600078e00ff */
[----:B------:R-:W-:Y:S02]  /*79a0*/  SEL R102, R5, R0, !P0 ;  /* 0x0000000005667207 */ /* 0x000fe40004000000 */
[----:B------:R-:W-:Y:S02]  /*79b0*/  PRMT R3, R4, 0x7610, R3 ;  /* 0x0000761004037816 */ /* 0x000fe40000000003 */
[----:B------:R-:W-:-:S07]  /*79c0*/  SEL R0, R0, R5, !P0 ;  /* 0x0000000500007207 */ /* 0x000fce0004000000 */
.L_x_157:
[----:B------:R-:W-:Y:S01]  /*79d0*/  UIADD3 UR42, UR43, UR42, URZ ;  /* 0x0000002a2b2a7290 */ /* 0x000fe2000fffe03f */
[----:B------:R-:W-:Y:S01]  /*79e0*/  LOP3.LUT P0, RZ, R3, 0xff, RZ, 0xc0, !PT ;  /* 0x000000ff03ff7812 */ /* 0x000fe2000780c0ff */
[----:B------:R-:W-:Y:S02]  /*79f0*/  IMAD.MOV.U32 R109, RZ, RZ, R0 ;  /* 0x000000ffff6d7224 */ /* 0x000fe400078e0000 */
[----:B------:R-:W-:Y:S02]  /*7a00*/  USHF.R.U32.HI UR4, URZ, 0x1, UR42 ;  /* 0x000000013f047899 */ /* 0x000fe4000801162a */
[----:B------:R-:W-:Y:S02]  /*7a10*/  UISETP.GT.U32.AND UP1, UPT, UR42, 0x1, UPT ;  /* 0x000000012a00788c */ /* 0x000fe4000bf24070 */
[----:B------:R-:W-:Y:S02]  /*7a20*/  ULOP3.LUT UR4, UR4, 0x1, URZ, 0xc0, !UPT ;  /* 0x0000000104047892 */ /* 0x000fe4000f8ec03f */
[----:B------:R-:W-:-:S02]  /*7a30*/  UISETP.LT.U32.AND UP1, UPT, UR43, 0x2, UP1 ;  /* 0x000000022b00788c */ /* 0x000fc40008f21070 */
[----:B------:R-:W-:Y:S02]  /*7a40*/  UISETP.NE.U32.AND UP0, UPT, UR4, 0x1, UPT ;  /* 0x000000010400788c */ /* 0x000fe4000bf05070 */
[----:B------:R-:W-:Y:S02]  /*7a50*/  USEL UR5, URZ, 0x1, !UP1 ;  /* 0x000000013f057887 */ /* 0x000fe4000c800000 */
[----:B------:R-:W-:Y:S02]  /*7a60*/  UISETP.GT.U32.AND UP0, UPT, UR43, 0x1, !UP0 ;  /* 0x000000012b00788c */ /* 0x000fe4000c704070 */
[----:B------:R-:W-:Y:S02]  /*7a70*/  ULOP3.LUT UR42, UR42, 0x1, URZ, 0xc0, !UPT ;  /* 0x000000012a2a7892 */ /* 0x000fe4000f8ec03f */
[----:B------:R-:W-:-:S04]  /*7a80*/  USEL UR4, URZ, 0x1, !UP0 ;  /* 0x000000013f047887 */ /* 0x000fc8000c000000 */
[----:B------:R-:W-:Y:S01]  /*7a90*/  ULOP3.LUT UR40, UR4, UR40, UR5, 0x96, !UPT ;  /* 0x0000002804287292 */ /* 0x000fe2000f8e9605 */
[----:B------:R-:W-:Y:S11]  /*7aa0*/  @P0 BRA `(.L_x_160) ;  /* 0xffffff9800580947 */ /* 0x000ff6000383ffff */
[----:B------:R-:W-:Y:S05]  /*7ab0*/  EXIT ;  /* 0x000000000000794d */ /* 0x000fea0003800000 */
.L_x_7:
        /* <DEDUP_REMOVED lines=26> */
.L_x_162:
[----:B------:R-:W0:Y:S01]  /*7c60*/  LDC.64 R28, c[0x0][0x640] ;  /* 0x00019000ff1c7b82 */ /* 0x000e220000000a00 */
[-CC-:B------:R-:W-:Y:S01]  /*7c70*/  SHF.R.U64 R21, R14, R6.reuse, R15.reuse ;  /* 0x000000060e157219 */ /* 0x180fe2000000120f */
[----:B------:R-:W-:Y:S01]  /*7c80*/  IMAD.MOV.U32 R30, RZ, RZ, 0x1 ;  /* 0x00000001ff1e7424 */ /* 0x000fe200078e00ff */
[----:B------:R-:W-:Y:S02]  /*7c90*/  SHF.R.U32.HI R6, RZ, R6, R15 ;  /* 0x00000006ff067219 */ /* 0x000fe4000001160f */
[----:B------:R-:W-:-:S03]  /*7ca0*/  IADD3 R13, P0, RZ, -R21, RZ ;  /* 0x80000015ff0d7210 */ /* 0x000fc60007f1e0ff */
[----:B------:R-:W1:Y:S02]  /*7cb0*/  LDC R12, c[0x0][0x618] ;  /* 0x00018600ff0c7b82 */ /* 0x000e640000000800 */
[----:B------:R-:W-:-:S04]  /*7cc0*/  IMAD.X R11, RZ, RZ, ~R6, P0 ;  /* 0x000000ffff0b7224 */ /* 0x000fc800000e0e06 */
[-C--:B------:R-:W-:Y:S02]  /*7cd0*/  IMAD R6, R11, R24.reuse, RZ ;  /* 0x000000180b067224 */ /* 0x080fe400078e02ff */
[----:B------:R-:W2:Y:S01]  /*7ce0*/  LDC R14, c[0x0][0x608] ;  /* 0x00018200ff0e7b82 */ /* 0x000ea20000000800 */
[----:B------:R-:W-:-:S04]  /*7cf0*/  IMAD.WIDE.U32 R10, R13, R24, R16 ;  /* 0x000000180d0a7225 */ /* 0x000fc800078e0010 */
[----:B------:R-:W-:-:S03]  /*7d00*/  IMAD R13, R13, R25, R6 ;  /* 0x000000190d0d7224 */ /* 0x000fc600078e0206 */
[----:B------:R-:W3:Y:S01]  /*7d10*/  LDC R27, c[0x0][0x658] ;  /* 0x00019600ff1b7b82 */ /* 0x000ee20000000800 */
[----:B------:R-:W-:Y:S01]  /*7d20*/  IMAD.IADD R11, R11, 0x1, R13 ;  /* 0x000000010b0b7824 */ /* 0x000fe200078e020d */
[----:B0-----:R-:W-:-:S04]  /*7d30*/  ISETP.NE.U32.AND P0, PT, R28, RZ, PT ;  /* 0x000000ff1c00720c */ /* 0x001fc80003f05070 */
[----:B------:R-:W-:Y:S02]  /*7d40*/  ISETP.NE.AND.EX P0, PT, R29, RZ, PT, P0 ;  /* 0x000000ff1d00720c */ /* 0x000fe40003f05300 */
[----:B------:R-:W0:Y:S01]  /*7d50*/  LDC R20, c[0x0][0x600] ;  /* 0x00018000ff147b82 */ /* 0x000e220000000800 */
[-CC-:B-1----:R-:W-:Y:S01]  /*7d60*/  SHF.R.U64 R8, R10, R12.reuse, R11.reuse ;  /* 0x0000000c0a087219 */ /* 0x182fe2000000120b */
[----:B------:R-:W-:Y:S01]  /*7d70*/  IMAD.MOV.U32 R10, RZ, RZ, -0x1 ;  /* 0xffffffffff0a7424 */ /* 0x000fe200078e00ff */
[----:B------:R-:W-:-:S05]  /*7d80*/  SHF.R.U32.HI R11, RZ, R12, R11 ;  /* 0x0000000cff0b7219 */ /* 0x000fca000001160b */
[----:B------:R-:W1:Y:S01]  /*7d90*/  LDC R24, c[0x0][0x648] ;  /* 0x00019200ff187b82 */ /* 0x000e620000000800 */
[-CC-:B--2---:R-:W-:Y:S02]  /*7da0*/  SHF.R.U64 R23, R8, R14.reuse, R11.reuse ;  /* 0x0000000e08177219 */ /* 0x184fe4000000120b */
[----:B------:R-:W-:-:S05]  /*7db0*/  SHF.R.U32.HI R6, RZ, R14, R11 ;  /* 0x0000000eff067219 */ /* 0x000fca000001160b */
[----:B------:R-:W2:Y:S01]  /*7dc0*/  LDC R26, c[0x0][0x638] ;  /* 0x00018e00ff1a7b82 */ /* 0x000ea20000000800 */
[-C--:B---3--:R-:W-:Y:S02]  /*7dd0*/  SHF.L.U32 R10, R10, R27.reuse, RZ ;  /* 0x0000001b0a0a7219 */ /* 0x088fe400000006ff */
[-CC-:B------:R-:W-:Y:S02]  /*7de0*/  SHF.R.U64 R25, R23, R27.reuse, R6.reuse ;  /* 0x0000001b17197219 */ /* 0x180fe40000001206 */
[----:B------:R-:W-:Y:S02]  /*7df0*/  LOP3.LUT R32, RZ, R10, RZ, 0x33, !PT ;  /* 0x0000000aff207212 */ /* 0x000fe400078e33ff */
[----:B------:R-:W-:Y:S01]  /*7e00*/  SHF.R.U32.HI R11, RZ, R27, R6 ;  /* 0x0000001bff0b7219 */ /* 0x000fe20000011606 */
[----:B------:R-:W3:Y:S01]  /*7e10*/  LDC R31, c[0x0][0x610] ;  /* 0x00018400ff1f7b82 */ /* 0x000ee20000000800 */
[----:B------:R-:W-:Y:S01]  /*7e20*/  IMAD.MOV.U32 R10, RZ, RZ, R25 ;  /* 0x000000ffff0a7224 */ /* 0x000fe200078e0019 */
[----:B------:R-:W-:Y:S06]  /*7e30*/  @!P0 BRA `(.L_x_163) ;  /* 0x0000000000288947 */ /* 0x000fec0003800000 */
        /* <DEDUP_REMOVED lines=10> */
.L_x_163:
[----:B------:R-:W-:Y:S02]  /*7ee0*/  ISETP.NE.AND P0, PT, R2, 0x1, PT ;  /* 0x000000010200780c */ /* 0x000fe40003f05270 */
[----:B-1----:R-:W-:Y:S01]  /*7ef0*/  SHF.R.U64 R6, R10, R24, R11 ;  /* 0x000000180a067219 */ /* 0x002fe2000000120b */
[----:B0-----:R-:W-:Y:S01]  /*7f00*/  VIADD R11, R20, 0xffffffff ;  /* 0xffffffff140b7836 */ /* 0x001fe20000000000 */
[----:B------:R-:W-:Y:S02]  /*7f10*/  SHF.L.U32 R30, R30, R27, RZ ;  /* 0x0000001b1e1e7219 */ /* 0x000fe400000006ff */
[----:B------:R-:W-:Y:S01]  /*7f20*/  LOP3.LUT R5, R23, R32, RZ, 0xc0, !PT ;  /* 0x0000002017057212 */ /* 0x000fe200078ec0ff */
[----:B------:R-:W-:-:S04]  /*7f30*/  IMAD.MOV R10, RZ, RZ, -R6 ;  /* 0x000000ffff0a7224 */ /* 0x000fc800078e0a06 */
[----:B------:R-:W-:Y:S01]  /*7f40*/  IMAD R6, R30, R6, R5 ;  /* 0x000000061e067224 */ /* 0x000fe200078e0205 */
[----:B------:R-:W-:Y:S01]  /*7f50*/  LOP3.LUT R5, R8, R11, RZ, 0xc0, !PT ;  /* 0x0000000b08057212 */ /* 0x000fe200078ec0ff */
[----:B------:R-:W-:Y:S02]  /*7f60*/  @P0 IMAD R7, R9, R22, R4 ;  /* 0x0000001609070224 */ /* 0x000fe400078e0204 */
[----:B--2---:R-:W-:Y:S02]  /*7f70*/  IMAD R4, R10, R26, R25 ;  /* 0x0000001a0a047224 */ /* 0x004fe400078e0219 */
[----:B---3--:R-:W-:Y:S02]  /*7f80*/  IMAD R7, R6, R31, R7 ;  /* 0x0000001f06077224 */ /* 0x008fe400078e0207 */
[----:B------:R-:W-:Y:S02]  /*7f90*/  IMAD R4, R4, R20, R5 ;  /* 0x0000001404047224 */ /* 0x000fe400078e0205 */
[----:B------:R-:W-:-:S02]  /*7fa0*/  IMAD.MOV.U32 R8, RZ, RZ, 0x1 ;  /* 0x00000001ff087424 */ /* 0x000fc400078e00ff */
[----:B------:R-:W-:Y:S01]  /*7fb0*/  IMAD.MOV.U32 R6, RZ, RZ, R21 ;  /* 0x000000ffff067224 */ /* 0x000fe200078e0015 */
[----:B------:R-:W-:Y:S02]  /*7fc0*/  SEL R19, R4, R7, !P0 ;  /* 0x0000000704137207 */ /* 0x000fe40004000000 */
[----:B------:R-:W-:-:S07]  /*7fd0*/  SEL R20, R7, R4, !P0 ;  /* 0x0000000407147207 */ /* 0x000fce0004000000 */
.L_x_161:
[----:B------:R-:W-:-:S08]  /*7fe0*/  NOP ;  /* 0x0000000000007918 */ /* 0x000fd00000000000 */
[----:B------:R-:W0:-:S00]  /*7ff0*/  USETMAXREG.DEALLOC.CTAPOOL 0x28 ;  /* 0x00000028000079c8 */ /* 0x000e0000080e0500 */
[----:B0-----:R-:W-:-:S13]  /*8000*/  ISETP.NE.AND P0, PT, R3, RZ, PT ;  /* 0x000000ff0300720c */ /* 0x001fda0003f05270 */
[----:B------:R-:W-:Y:S05]  /*8010*/  @P0 EXIT ;  /* 0x000000000000094d */ /* 0x000fea0003800000 */
[----:B------:R-:W-:Y:S01]  /*8020*/  LOP3.LUT P0, RZ, R8, 0xff, RZ, 0xc0, !PT ;  /* 0x000000ff08ff7812 */ /* 0x000fe2000780c0ff */
[----:B------:R-:W-:Y:S02]  /*8030*/  IMAD.MOV.U32 R3, RZ, RZ, 0x1 ;  /* 0x00000001ff037424 */ /* 0x000fe400078e00ff */
[----:B------:R-:W-:-:S10]  /*8040*/  IMAD.MOV.U32 R8, RZ, RZ, RZ ;  /* 0x000000ffff087224 */ /* 0x000fd400078e00ff */
[----:B------:R-:W-:Y:S05]  /*8050*/  @!P0 BRA `(.L_x_164) ;  /* 0x0000000c00588947 */ /* 0x000fea0003800000 */
[----:B------:R-:W0:Y:S01]  /*8060*/  LDC R3, c[0x0][0x28c] ;  /* 0x0000a300ff037b82 */ /* 0x000e220000000800 */
[----:B------:R-:W-:Y:S01]  /*8070*/  ULDC UR5, c[0x0][0x658] ;  /* 0x0001960000057ab9 */ /* 0x000fe20000000800 */
[----:B------:R-:W-:Y:S01]  /*8080*/  UMOV UR6, 0xffffffff ;  /* 0xffffffff00067882 */ /* 0x000fe20000000000 */
[----:B------:R-:W-:Y:S01]  /*8090*/  BSSY B0, `(.L_x_164) ;  /* 0x00000d2000007945 */ /* 0x000fe20003800000 */
[----:B------:R-:W-:Y:S01]  /*80a0*/  USHF.L.U32 UR6, UR6, UR5, URZ ;  /* 0x0000000506067299 */ /* 0x000fe2000800063f */
[----:B------:R-:W-:Y:S01]  /*80b0*/  IMAD.MOV.U32 R10, RZ, RZ, 0x1 ;  /* 0x00000001ff0a7424 */ /* 0x000fe200078e00ff */
[----:B------:R-:W-:Y:S01]  /*80c0*/  LOP3.LUT R13, R18, 0x2, RZ, 0xfc, !PT ;  /* 0x00000002120d7812 */ /* 0x000fe200078efcff */
[----:B------:R-:W-:Y:S01]  /*80d0*/  IMAD.MOV.U32 R8, RZ, RZ, RZ ;  /* 0x000000ffff087224 */ /* 0x000fe200078e00ff */
[----:B------:R-:W1:Y:S01]  /*80e0*/  S2UR UR8, SR_CgaCtaId ;  /* 0x00000000000879c3 */ /* 0x000e620000008800 */
[----:B------:R-:W-:Y:S01]  /*80f0*/  ULDC UR4, c[0x0][0x600] ;  /* 0x0001800000047ab9 */ /* 0x000fe20000000800 */
[----:B------:R-:W-:Y:S01]  /*8100*/  UMOV UR7, 0x1 ;  /* 0x0000000100077882 */ /* 0x000fe20000000000 */
[----:B------:R-:W-:-:S02]  /*8110*/  UIADD3 UR4, UR4, -0x1, URZ ;  /* 0xffffffff04047890 */ /* 0x000fc4000fffe03f */
[----:B------:R-:W-:Y:S02]  /*8120*/  USHF.L.U32 UR5, UR7, UR5, URZ ;  /* 0x0000000507057299 */ /* 0x000fe4000800063f */
[----:B------:R-:W-:Y:S01]  /*8130*/  ULOP3.LUT UR6, URZ, UR6, URZ, 0x33, !UPT ;  /* 0x000000063f067292 */ /* 0x000fe2000f8e333f */
[----:B------:R-:W-:Y:S01]  /*8140*/  ULDC.64 UR30, c[0x0][0x198] ;  /* 0x00006600001e7ab9 */ /* 0x000fe20000000a00 */
[----:B0-----:R-:W-:-:S05]  /*8150*/  VIADD R3, R3, 0x7f ;  /* 0x0000007f03037836 */ /* 0x001fca0000000000 */
[----:B------:R-:W-:Y:S01]  /*8160*/  SHF.R.S32.HI R4, RZ, 0x1f, R3 ;  /* 0x0000001fff047819 */ /* 0x000fe20000011403 */
[----:B-1----:R-:W-:-:S03]  /*8170*/  IMAD.U32 R11, RZ, RZ, UR8 ;  /* 0x00000008ff0b7e24 */ /* 0x002fc6000f8e00ff */
[----:B------:R-:W-:Y:S01]  /*8180*/  LEA.HI R4, R4, R3, RZ, 0x7 ;  /* 0x0000000304047211 */ /* 0x000fe200078f38ff */
[----:B------:R-:W-:-:S03]  /*8190*/  IMAD.MOV.U32 R3, RZ, RZ, 0x1 ;  /* 0x00000001ff037424 */ /* 0x000fc600078e00ff */
[----:B------:R-:W-:-:S05]  /*81a0*/  SHF.R.S32.HI R9, RZ, 0x7, R4 ;  /* 0x00000007ff097819 */ /* 0x000fca0000011404 */
[----:B------:R-:W-:-:S07]  /*81b0*/  VIADD R12, R9, 0x1 ;  /* 0x00000001090c7836 */ /* 0x000fce0000000000 */
.L_x_175:
[----:B------:R-:W-:-:S03]  /*81c0*/  UMOV UR7, 0xffffffff ;  /* 0xffffffff00077882 */ /* 0x000fc60000000000 */
[----:B------:R-:W-:Y:S05]  /*81d0*/  BRA.DIV UR7, `(.L_x_165) ;  /* 0x0000000e07987947 */ /* 0x000fea000b800000 */
[----:B------:R-:W-:-:S13]  /*81e0*/  ELECT P6, URZ, PT ;  /* 0x00000000003f782f */ /* 0x000fda00038c0000 */
.L_x_184:
[----:B------:R-:W0:Y:S01]  /*81f0*/  LDC R4, c[0x0][0x28c] ;  /* 0x0000a300ff047b82 */ /* 0x000e220000000800 */
[----:B------:R-:W-:Y:S01]  /*8200*/  BSSY B1, `(.L_x_166) ;  /* 0x0000047000017945 */ /* 0x000fe20003800000 */
[----:B0-----:R-:W-:-:S13]  /*8210*/  ISETP.LT.OR P6, PT, R4, 0x1, !P6 ;  /* 0x000000010400780c */ /* 0x001fda00077c1670 */
[----:B------:R-:W-:Y:S05]  /*8220*/  @P6 BRA `(.L_x_167) ;  /* 0x0000000400106947 */ /* 0x000fea0003800000 */
[----:B------:R-:W-:Y:S02]  /*8230*/  IMAD R20, R20, 0x4, R11 ;  /* 0x0000000414147824 */ /* 0x000fe400078e020b */
[----:B------:R-:W-:Y:S02]  /*8240*/  IMAD.SHL.U32 R21, R19, 0x40, RZ ;  /* 0x0000004013157824 */ /* 0x000fe400078e00ff */
[----:B------:R-:W-:Y:S02]  /*8250*/  IMAD.MOV.U32 R22, RZ, RZ, RZ ;  /* 0x000000ffff167224 */ /* 0x000fe400078e00ff */
[----:B------:R-:W-:Y:S02]  /*8260*/  IMAD.MOV.U32 R4, RZ, RZ, R12 ;  /* 0x000000ffff047224 */ /* 0x000fe400078e000c */
[----:B------:R-:W-:Y:S02]  /*8270*/  IMAD.MOV.U32 R5, RZ, RZ, R3 ;  /* 0x000000ffff057224 */ /* 0x000fe400078e0003 */
[----:B------:R-:W-:-:S02]  /*8280*/  IMAD.MOV.U32 R14, RZ, RZ, R8 ;  /* 0x000000ffff0e7224 */ /* 0x000fc400078e0008 */
[----:B------:R-:W-:-:S07]  /*8290*/  IMAD.SHL.U32 R19, R20, 0x40, RZ ;  /* 0x0000004014137824 */ /* 0x000fce00078e00ff */
.L_x_170:
[----:B------:R-:W0:Y:S01]  /*82a0*/  S2UR UR7, SR_CgaCtaId ;  /* 0x00000000000779c3 */ /* 0x000e220000008800 */
[----:B------:R-:W-:Y:S02]  /*82b0*/  MOV R20, 0x400 ;  /* 0x0000040000147802 */ /* 0x000fe40000000f00 */
[----:B------:R-:W-:Y:S02]  /*82c0*/  SHF.L.U32 R7, R5, 0x1f, RZ ;  /* 0x0000001f05077819 */ /* 0x000fe400000006ff */
[----:B------:R-:W-:-:S13]  /*82d0*/  ISETP.NE.AND P1, PT, R0, RZ, PT ;  /* 0x000000ff0000720c */ /* 0x000fda0003f25270 */
[----:B------:R-:W1:Y:S01]  /*82e0*/  @!P1 LDC R15, c[0x0][0x500] ;  /* 0x00014000ff0f9b82 */ /* 0x000e620000000800 */
[----:B0-----:R-:W-:-:S05]  /*82f0*/  IMAD.U32 R11, RZ, RZ, UR7 ;  /* 0x00000007ff0b7e24 */ /* 0x001fca000f8e00ff */
[----:B------:R-:W-:-:S05]  /*8300*/  LEA R23, R11, R20, 0x18 ;  /* 0x000000140b177211 */ /* 0x000fca00078ec0ff */
[----:B------:R-:W-:-:S04]  /*8310*/  IMAD R20, R14, 0x8, R23 ;  /* 0x000000080e147824 */ /* 0x000fc800078e0217 */
[----:B------:R-:W0:Y:S02]  /*8320*/  SYNCS.PHASECHK.TRANS64.TRYWAIT P0, [R20+URZ+0x10], R7 ;  /* 0x00001007140075a7 */ /* 0x000e24000800017f */
[----:B01----:R-:W-:Y:S05]  /*8330*/  @!P0 BRA `(.L_x_168) ;  /* 0x0000000c00608947 */ /* 0x003fea0003800000 */
.L_x_185:
[----:B0-----:R-:W-:Y:S01]  /*8340*/  PRMT R7, R13, 0x9910, RZ ;  /* 0x000099100d077816 */ /* 0x001fe200000000ff */
[----:B------:R0:W-:Y:S03]  /*8350*/  @!P1 SYNCS.ARRIVE.TRANS64 RZ, [R20+URZ], R15 ;  /* 0x0000000f14ff99a7 */ /* 0x0001e6000800003f */
[----:B------:R-:W-:-:S13]  /*8360*/  ISETP.NE.AND P0, PT, R7, 0x2, PT ;  /* 0x000000020700780c */ /* 0x000fda0003f05270 */
[----:B0-----:R-:W-:Y:S05]  /*8370*/  @P0 BRA `(.L_x_169) ;  /* 0x0000000000040947 */ /* 0x001fea0003800000 */
[----:B------:R-:W-:Y:S01]  /*8380*/  BPT.TRAP 0x1 ;  /* 0x000000040000795c */ /* 0x000fe20000300000 */
.L_x_169:
[----:B------:R-:W-:Y:S01]  /*8390*/  IMAD R7, R14, 0x8, R11 ;  /* 0x000000080e077824 */ /* 0x000fe200078e020b */
[----:B------:R-:W-:Y:S01]  /*83a0*/  R2UR UR34, R22 ;  /* 0x00000000162272ca */ /* 0x000fe200000e0000 */
[----:B------:R-:W-:Y:S01]  /*83b0*/  VIADD R4, R4, 0xffffffff ;  /* 0xffffffff04047836 */ /* 0x000fe20000000000 */
[----:B------:R-:W-:Y:S01]  /*83c0*/  R2UR UR33, R20 ;  /* 0x00000000142172ca */ /* 0x000fe200000e0000 */
[----:B------:R-:W-:Y:S01]  /*83d0*/  IMAD.SHL.U32 R7, R7, 0x1000, RZ ;  /* 0x0000100007077824 */ /* 0x000fe200078e00ff */
[----:B------:R-:W-:Y:S01]  /*83e0*/  R2UR UR36, R6 ;  /* 0x00000000062472ca */ /* 0x000fe200000e0000 */
[----:B------:R-:W-:Y:S01]  /*83f0*/  UIADD3 UR14, UP0, UR30, 0xf0, URZ ;  /* 0x000000f01e0e7890 */ /* 0x000fe2000ff1e03f */
[----:B------:R-:W-:Y:S01]  /*8400*/  R2UR UR35, R19 ;  /* 0x00000000132372ca */ /* 0x000fe200000e0000 */
[--C-:B------:R-:W-:Y:S01]  /*8410*/  IMAD R7, R7, 0x2, R23.reuse ;  /* 0x0000000207077824 */ /* 0x100fe200078e0217 */
[----:B------:R-:W-:Y:S01]  /*8420*/  R2UR UR19, R21 ;  /* 0x00000000151372ca */ /* 0x000fe200000e0000 */
[----:B------:R-:W-:Y:S01]  /*8430*/  IMAD R23, R14, 0x4000, R23 ;  /* 0x000040000e177824 */ /* 0x000fe200078e0217 */
[----:B------:R-:W-:Y:S01]  /*8440*/  UIADD3 UR42, UP1, UR30, 0x1f0, URZ ;  /* 0x000001f01e2a7890 */ /* 0x000fe2000ff3e03f */
[----:B------:R-:W-:Y:S01]  /*8450*/  ISETP.GT.AND P1, PT, R4, 0x1, PT ;  /* 0x000000010400780c */ /* 0x000fe20003f24270 */
[----:B------:R-:W-:Y:S01]  /*8460*/  UIADD3.X UR15, URZ, UR31, URZ, UP0, !UPT ;  /* 0x0000001f3f0f7290 */ /* 0x000fe200087fe43f */
[----:B------:R-:W-:Y:S01]  /*8470*/  R2UR UR24, R7 ;  /* 0x00000000071872ca */ /* 0x000fe200000e0000 */
[----:B------:R-:W-:Y:S01]  /*8480*/  UIADD3 UR26, UR34, 0x40, URZ ;  /* 0x00000040221a7890 */ /* 0x000fe2000fffe03f */
[----:B------:R-:W-:Y:S01]  /*8490*/  R2UR UR8, R23 ;  /* 0x00000000170872ca */ /* 0x000fe200000e0000 */
[----:B------:R-:W-:Y:S01]  /*84a0*/  UIADD3.X UR43, URZ, UR31, URZ, UP1, !UPT ;  /* 0x0000001f3f2b7290 */ /* 0x000fe20008ffe43f */
[----:B------:R-:W-:Y:S01]  /*84b0*/  VIADD R14, R14, 0x1 ;  /* 0x000000010e0e7836 */ /* 0x000fe20000000000 */
[----:B------:R-:W-:Y:S01]  /*84c0*/  UMOV UR7, 0xf0000 ;  /* 0x000f000000077882 */ /* 0x000fe20000000000 */
[----:B------:R-:W-:Y:S01]  /*84d0*/  UMOV UR22, 0x0 ;  /* 0x0000000000167882 */ /* 0x000fe20000000000 */
[----:B------:R-:W-:Y:S01]  /*84e0*/  UMOV UR23, 0x10000000 ;  /* 0x1000000000177882 */ /* 0x000fe20000000000 */
[----:B------:R-:W-:Y:S01]  /*84f0*/  UMOV UR25, UR33 ;  /* 0x0000002100197c82 */ /* 0x000fe20008000000 */
[----:B------:R-:W-:Y:S01]  /*8500*/  ISETP.NE.AND P0, PT, R14, 0x2, PT ;  /* 0x000000020e00780c */ /* 0x000fe20003f05270 */
[----:B------:R-:W-:Y:S01]  /*8510*/  UMOV UR28, UR36 ;  /* 0x00000024001c7c82 */ /* 0x000fe20008000000 */
[----:B------:R-:W-:Y:S01]  /*8520*/  UMOV UR27, UR35 ;  /* 0x00000023001b7c82 */ /* 0x000fe20008000000 */
[----:B------:R-:W-:Y:S01]  /*8530*/  UMOV UR17, UR33 ;  /* 0x0000002100117c82 */ /* 0x000fe20008000000 */
[----:B------:R-:W-:Y:S01]  /*8540*/  UIADD3 UR32, UR24, 0x100, URZ ;  /* 0x0000010018207890 */ /* 0x000fe2000fffe03f */
[----:B------:R-:W-:Y:S01]  /*8550*/  SEL R20, RZ, 0x1, P0 ;  /* 0x00000001ff147807 */ /* 0x000fe20000000000 */
[----:B------:R-:W-:Y:S01]  /*8560*/  UIADD3 UR24, UR24, 0x8100, URZ ;  /* 0x0000810018187890 */ /* 0x000fe2000fffe03f */
[----:B------:R-:W-:Y:S01]  /*8570*/  VIADD R22, R22, 0x80 ;  /* 0x0000008016167836 */ /* 0x000fe20000000000 */
[----:B------:R-:W-:Y:S01]  /*8580*/  UIADD3 UR16, UR8, 0x20100, URZ ;  /* 0x0002010008107890 */ /* 0x000fe2000fffe03f */
[----:B------:R-:W-:Y:S01]  /*8590*/  LOP3.LUT R5, R5, R20, RZ, 0x3c, !PT ;  /* 0x0000001405057212 */ /* 0x000fe200078e3cff */
[----:B------:R-:W-:Y:S01]  /*85a0*/  UIADD3 UR8, UR8, 0x22100, URZ ;  /* 0x0002210008087890 */ /* 0x000fe2000fffe03f */
[----:B------:R-:W-:Y:S01]  /*85b0*/  SEL R14, R14, RZ, P0 ;  /* 0x000000ff0e0e7207 */ /* 0x000fe20000000000 */
[----:B------:R-:W-:Y:S01]  /*85c0*/  UMOV UR18, UR34 ;  /* 0x0000002200127c82 */ /* 0x000fe20008000000 */
[----:B------:R-:W-:Y:S01]  /*85d0*/  UMOV UR20, UR36 ;  /* 0x0000002400147c82 */ /* 0x000fe20008000000 */
[----:B------:R0:W-:Y:S01]  /*85e0*/  UTMALDG.3D.MULTICAST [UR32], [UR14], UR7, desc[UR22] ;  /* 0x000016200e0073b4 */ /* 0x0001e20008011807 */
[----:B------:R-:W-:Y:S01]  /*85f0*/  UMOV UR9, UR33 ;  /* 0x0000002100097c82 */ /* 0x000fe20008000000 */
[----:B------:R-:W-:Y:S01]  /*8600*/  UMOV UR11, UR19 ;  /* 0x00000013000b7c82 */ /* 0x000fe20008000000 */
[----:B------:R-:W-:Y:S01]  /*8610*/  UMOV UR12, UR36 ;  /* 0x00000024000c7c82 */ /* 0x000fe20008000000 */
[----:B------:R-:W-:Y:S01]  /*8620*/  UMOV UR10, UR26 ;  /* 0x0000001a000a7c82 */ /* 0x000fe20008000000 */
[----:B------:R0:W-:Y:S01]  /*8630*/  UTMALDG.3D.MULTICAST [UR24], [UR14], UR7, desc[UR22] ;  /* 0x000016180e0073b4 */ /* 0x0001e20008011807 */
[----:B------:R0:W-:Y:S01]  /*8640*/  UTMALDG.3D [UR16], [UR42], desc[UR22] ;  /* 0x000016102a0075b4 */ /* 0x0001e20008011000 */
[----:B------:R0:W-:Y:S02]  /*8650*/  UTMALDG.3D [UR8], [UR42], desc[UR22] ;  /* 0x000016082a0075b4 */ /* 0x0001e40008011000 */
[----:B0-----:R-:W-:Y:S05]  /*8660*/  @P1 BRA `(.L_x_170) ;  /* 0xfffffffc000c1947 */ /* 0x001fea000383ffff */
.L_x_167:
[----:B------:R-:W-:Y:S05]  /*8670*/  BSYNC B1 ;  /* 0x0000000000017941 */ /* 0x000fea0003800000 */
.L_x_166:
[----:B------:R-:W-:Y:S01]  /*8680*/  LOP3.LUT P1, RZ, R10, 0xff, RZ, 0xc0, !PT ;  /* 0x000000ff0aff7812 */ /* 0x000fe2000782c0ff */
[----:B------:R-:W-:Y:S01]  /*8690*/  IMAD.IADD R8, R9, 0x1, R8 ;  /* 0x0000000109087824 */ /* 0x000fe200078e0208 */
[----:B------:R-:W-:Y:S01]  /*86a0*/  IADD3 R16, P2, R16, UR38, RZ ;  /* 0x0000002610107c10 */ /* 0x000fe2000ff5e0ff */
[----:B------:R-:W-:Y:S01]  /*86b0*/  ULDC.64 UR8, c[0x0][0x650] ;  /* 0x0001940000087ab9 */ /* 0x000fe20000000a00 */
[----:B------:R-:W-:Y:S01]  /*86c0*/  BSSY B1, `(.L_x_171) ;  /* 0x000006c000017945 */ /* 0x000fe20003800000 */
[----:B------:R-:W-:Y:S01]  /*86d0*/  IMAD.MOV.U32 R20, RZ, RZ, -0x1 ;  /* 0xffffffffff147424 */ /* 0x000fe200078e00ff */
[----:B------:R-:W-:Y:S01]  /*86e0*/  SHF.R.U32.HI R4, RZ, 0x1, R8 ;  /* 0x00000001ff047819 */ /* 0x000fe20000011608 */
[----:B------:R-:W-:Y:S01]  /*86f0*/  IMAD.MOV.U32 R19, RZ, RZ, -0x1 ;  /* 0xffffffffff137424 */ /* 0x000fe200078e00ff */
[----:B------:R-:W-:Y:S02]  /*8700*/  ISETP.GT.U32.AND P0, PT, R8, 0x1, PT ;  /* 0x000000010800780c */ /* 0x000fe40003f04070 */
[----:B------:R-:W-:-:S02]  /*8710*/  LOP3.LUT R4, R4, 0x1, RZ, 0xc0, !PT ;  /* 0x0000000104047812 */ /* 0x000fc400078ec0ff */
[----:B------:R-:W-:Y:S01]  /*8720*/  ISETP.LT.U32.AND P0, PT, R9, 0x2, P0 ;  /* 0x000000020900780c */ /* 0x000fe20000701070 */
[----:B------:R-:W0:Y:S01]  /*8730*/  @P1 S2R R11, SR_CgaCtaId ;  /* 0x00000000000b1919 */ /* 0x000e220000008800 */
[----:B------:R-:W-:Y:S02]  /*8740*/  @P1 MOV R6, 0x400 ;  /* 0x0000040000061802 */ /* 0x000fe40000000f00 */
[----:B------:R-:W-:Y:S02]  /*8750*/  IADD3.X R17, R17, UR41, RZ, P2, !PT ;  /* 0x0000002911117c10 */ /* 0x000fe400097fe4ff */
[----:B------:R-:W-:Y:S02]  /*8760*/  ISETP.GE.U32.AND P2, PT, R16, UR8, PT ;  /* 0x0000000810007c0c */ /* 0x000fe4000bf46070 */
[----:B------:R-:W-:Y:S02]  /*8770*/  LOP3.LUT R8, R8, 0x1, RZ, 0xc0, !PT ;  /* 0x0000000108087812 */ /* 0x000fe400078ec0ff */
[----:B------:R-:W-:-:S02]  /*8780*/  PRMT R10, RZ, 0x7610, R10 ;  /* 0x00007610ff0a7816 */ /* 0x000fc4000000000a */
[----:B0-----:R-:W-:-:S04]  /*8790*/  @P1 LEA R6, R11, R6, 0x18 ;  /* 0x000000060b061211 */ /* 0x001fc800078ec0ff */
[----:B------:R0:W-:Y:S01]  /*87a0*/  @P1 SYNCS.ARRIVE.TRANS64.A1T0 RZ, [R6+URZ+0x38], RZ ;  /* 0x000038ff06ff19a7 */ /* 0x0001e2000810003f */
[----:B------:R-:W-:Y:S02]  /*87b0*/  ISETP.NE.U32.AND P1, PT, R4, 0x1, PT ;  /* 0x000000010400780c */ /* 0x000fe40003f25070 */
[----:B------:R-:W-:Y:S02]  /*87c0*/  SEL R4, RZ, 0x1, !P0 ;  /* 0x00000001ff047807 */ /* 0x000fe40004000000 */
[----:B------:R-:W-:Y:S02]  /*87d0*/  ISETP.GE.U32.AND.EX P0, PT, R17, UR9, PT, P2 ;  /* 0x0000000911007c0c */ /* 0x000fe4000bf06120 */
[----:B------:R-:W-:Y:S01]  /*87e0*/  ISETP.GT.U32.AND P1, PT, R9, 0x1, !P1 ;  /* 0x000000010900780c */ /* 0x000fe20004f24070 */
[----:B0-----:R-:W-:-:S03]  /*87f0*/  IMAD.MOV.U32 R6, RZ, RZ, -0x1 ;  /* 0xffffffffff067424 */ /* 0x001fc600078e00ff */
[----:B------:R-:W-:-:S04]  /*8800*/  SEL R5, RZ, 0x1, !P1 ;  /* 0x00000001ff057807 */ /* 0x000fc80004800000 */
[--C-:B------:R-:W-:Y:S02]  /*8810*/  LOP3.LUT R3, R5, R3, R4.reuse, 0x96, !PT ;  /* 0x0000000305037212 */ /* 0x100fe400078e9604 */
[----:B------:R-:W-:Y:S01]  /*8820*/  PRMT R4, RZ, 0x7610, R4 ;  /* 0x00007610ff047816 */ /* 0x000fe20000000004 */
[----:B------:R-:W-:Y:S06]  /*8830*/  @P0 BRA `(.L_x_172) ;  /* 0x0000000400500947 */ /* 0x000fec0003800000 */
[----:B------:R-:W0:Y:S01]  /*8840*/  S2R R19, SR_CTAID.X ;  /* 0x0000000000137919 */ /* 0x000e220000002500 */
[----:B------:R-:W-:Y:S01]  /*8850*/  ULDC.64 UR8, c[0x0][0x628] ;  /* 0x00018a0000087ab9 */ /* 0x000fe20000000a00 */
[----:B------:R-:W1:Y:S01]  /*8860*/  LDC R20, c[0x0][0x144] ;  /* 0x00005100ff147b82 */ /* 0x000e620000000800 */
[----:B------:R-:W-:Y:S01]  /*8870*/  ISETP.NE.U32.AND P0, PT, RZ, UR8, PT ;  /* 0x00000008ff007c0c */ /* 0x000fe2000bf05070 */
[----:B------:R-:W2:Y:S01]  /*8880*/  S2R R14, SR_CTAID.Y ;  /* 0x00000000000e7919 */ /* 0x000ea20000002600 */
[----:B------:R-:W-:Y:S01]  /*8890*/  ULDC UR10, c[0x0][0x630] ;  /* 0x00018c00000a7ab9 */ /* 0x000fe20000000800 */
[----:B------:R-:W-:Y:S01]  /*88a0*/  ULDC UR11, c[0x0][0x150] ;  /* 0x00005400000b7ab9 */ /* 0x000fe20000000800 */
[----:B------:R-:W-:Y:S01]  /*88b0*/  ISETP.NE.AND.EX P0, PT, RZ, UR9, PT, P0 ;  /* 0x00000009ff007c0c */ /* 0x000fe2000bf05300 */
[----:B------:R-:W-:Y:S02]  /*88c0*/  IMAD.MOV.U32 R4, RZ, RZ, R16 ;  /* 0x000000ffff047224 */ /* 0x000fe400078e0010 */
[----:B------:R-:W-:Y:S01]  /*88d0*/  IMAD.MOV.U32 R5, RZ, RZ, R17 ;  /* 0x000000ffff057224 */ /* 0x000fe200078e0011 */
[----:B0-----:R-:W-:-:S09]  /*88e0*/  I2FP.F32.U32 R21, R19 ;  /* 0x0000001300157245 */ /* 0x001fd20000201000 */
[----:B------:R-:W-:Y:S05]  /*88f0*/  @!P0 BRA `(.L_x_173) ;  /* 0x0000000000288947 */ /* 0x000fea0003800000 */
[----:B------:R-:W-:Y:S02]  /*8900*/  ULDC UR7, c[0x0][0x634] ;  /* 0x00018d0000077ab9 */ /* 0x000fe40000000800 */
[----:B------:R-:W-:-:S05]  /*8910*/  IADD3 R5, P0, R16, UR7, RZ ;  /* 0x0000000710057c10 */ /* 0x000fca000ff1e0ff */
[----:B------:R-:W-:-:S04]  /*8920*/  IMAD.X R15, RZ, RZ, R17, P0 ;  /* 0x000000ffff0f7224 */ /* 0x000fc800000e0611 */
[----:B------:R-:W-:-:S04]  /*8930*/  IMAD.WIDE.U32 R6, R15, UR8, RZ ;  /* 0x000000080f067c25 */ /* 0x000fc8000f8e00ff */
[----:B------:R-:W-:-:S04]  /*8940*/  IMAD.WIDE.U32 R6, P0, R5, UR9, R6 ;  /* 0x0000000905067c25 */ /* 0x000fc8000f800006 */
[----:B------:R-:W-:-:S04]  /*8950*/  IMAD.WIDE.U32 R4, R5, UR8, RZ ;  /* 0x0000000805047c25 */ /* 0x000fc8000f8e00ff */
[----:B------:R-:W-:Y:S01]  /*8960*/  IMAD.MOV.U32 R4, RZ, RZ, R7 ;  /* 0x000000ffff047224 */ /* 0x000fe200078e0007 */
[----:B------:R-:W-:Y:S01]  /*8970*/  IADD3 RZ, P1, R5, R6, RZ ;  /* 0x0000000605ff7210 */ /* 0x000fe20007f3e0ff */
[----:B------:R-:W-:-:S04]  /*8980*/  IMAD.X R5, RZ, RZ, RZ, P0 ;  /* 0x000000ffff057224 */ /* 0x000fc800000e06ff */
[----:B------:R-:W-:-:S08]  /*8990*/  IMAD.WIDE.U32.X R4, R15, UR9, R4, P1 ;  /* 0x000000090f047c25 */ /* 0x000fd000088e0404 */
.L_x_173:
[----:B------:R-:W-:Y:S01]  /*89a0*/  FMUL R21, R21, UR11 ;  /* 0x0000000b15157c20 */ /* 0x000fe20008400000 */
[--C-:B------:R-:W-:Y:S01]  /*89b0*/  SHF.R.U64 R15, R4, UR10, R5.reuse ;  /* 0x0000000a040f7c19 */ /* 0x100fe20008001205 */
[----:B------:R-:W-:Y:S01]  /*89c0*/  ULDC.64 UR8, c[0x0][0x620] ;  /* 0x0001880000087ab9 */ /* 0x000fe20000000a00 */
[----:B------:R-:W-:Y:S01]  /*89d0*/  SHF.R.U32.HI R4, RZ, UR10, R5 ;  /* 0x0000000aff047c19 */ /* 0x000fe20008011605 */
[----:B------:R-:W-:Y:S01]  /*89e0*/  ULDC.64 UR10, c[0x0][0x640] ;  /* 0x00019000000a7ab9 */ /* 0x000fe20000000a00 */
[----:B------:R-:W-:Y:S01]  /*89f0*/  IADD3 R5, P0, RZ, -R15, RZ ;  /* 0x8000000fff057210 */ /* 0x000fe20007f1e0ff */
[----:B------:R-:W0:Y:S01]  /*8a00*/  F2I.U32.TRUNC.NTZ R21, R21 ;  /* 0x0000001500157305 */ /* 0x000e22000020f000 */
[----:B------:R-:W-:-:S03]  /*8a10*/  ULDC UR7, c[0x0][0x618] ;  /* 0x0001860000077ab9 */ /* 0x000fc60000000800 */
[----:B------:R-:W-:Y:S01]  /*8a20*/  IMAD.X R4, RZ, RZ, ~R4, P0 ;  /* 0x000000ffff047224 */ /* 0x000fe200000e0e04 */
[----:B------:R-:W-:-:S03]  /*8a30*/  ISETP.NE.U32.AND P0, PT, RZ, UR10, PT ;  /* 0x0000000aff007c0c */ /* 0x000fc6000bf05070 */
[----:B------:R-:W-:Y:S01]  /*8a40*/  IMAD R4, R4, UR8, RZ ;  /* 0x0000000804047c24 */ /* 0x000fe2000f8e02ff */
[----:B------:R-:W-:-:S03]  /*8a50*/  ISETP.NE.AND.EX P0, PT, RZ, UR11, PT, P0 ;  /* 0x0000000bff007c0c */ /* 0x000fc6000bf05300 */
[C---:B------:R-:W-:Y:S02]  /*8a60*/  IMAD R7, R5.reuse, UR9, R4 ;  /* 0x0000000905077c24 */ /* 0x040fe4000f8e0204 */
[----:B------:R-:W-:Y:S01]  /*8a70*/  IMAD.WIDE.U32 R4, R5, UR8, R16 ;  /* 0x0000000805047c25 */ /* 0x000fe2000f8e0010 */
[----:B------:R-:W-:-:S03]  /*8a80*/  ULDC UR8, c[0x0][0x154] ;  /* 0x0000550000087ab9 */ /* 0x000fc60000000800 */
[----:B0-----:R-:W-:Y:S02]  /*8a90*/  IMAD.MOV R6, RZ, RZ, -R21 ;  /* 0x000000ffff067224 */ /* 0x001fe400078e0a15 */
[----:B------:R-:W0:Y:S01]  /*8aa0*/  LDC R21, c[0x0][0x148] ;  /* 0x00005200ff157b82 */ /* 0x000e220000000800 */
[----:B------:R-:W-:Y:S02]  /*8ab0*/  IMAD.IADD R5, R5, 0x1, R7 ;  /* 0x0000000105057824 */ /* 0x000fe400078e0207 */
[----:B-1----:R-:W-:Y:S01]  /*8ac0*/  IMAD R19, R20, R6, R19 ;  /* 0x0000000614137224 */ /* 0x002fe200078e0213 */
[----:B--2---:R-:W-:Y:S02]  /*8ad0*/  I2FP.F32.U32 R6, R14 ;  /* 0x0000000e00067245 */ /* 0x004fe40000201000 */
[--C-:B------:R-:W-:Y:S02]  /*8ae0*/  SHF.R.U64 R20, R4, UR7, R5.reuse ;  /* 0x0000000704147c19 */ /* 0x100fe40008001205 */
[----:B------:R-:W-:Y:S01]  /*8af0*/  SHF.R.U32.HI R5, RZ, UR7, R5 ;  /* 0x00000007ff057c19 */ /* 0x000fe20008011605 */
[----:B------:R-:W-:Y:S01]  /*8b00*/  FMUL R6, R6, UR8 ;  /* 0x0000000806067c20 */ /* 0x000fe20008400000 */
[----:B------:R-:W-:-:S02]  /*8b10*/  ULDC UR7, c[0x0][0x608] ;  /* 0x0001820000077ab9 */ /* 0x000fc40000000800 */
[--C-:B------:R-:W-:Y:S01]  /*8b20*/  SHF.R.U64 R23, R20, UR7, R5.reuse ;  /* 0x0000000714177c19 */ /* 0x100fe20008001205 */
[----:B------:R1:W2:Y:S01]  /*8b30*/  F2I.U32.TRUNC.NTZ R24, R6 ;  /* 0x0000000600187305 */ /* 0x0002a2000020f000 */
[----:B------:R-:W-:Y:S01]  /*8b40*/  SHF.R.U32.HI R4, RZ, UR7, R5 ;  /* 0x00000007ff047c19 */ /* 0x000fe20008011605 */
[----:B------:R-:W-:-:S03]  /*8b50*/  ULDC UR7, c[0x0][0x658] ;  /* 0x0001960000077ab9 */ /* 0x000fc60000000800 */
[--C-:B------:R-:W-:Y:S02]  /*8b60*/  SHF.R.U64 R22, R23, UR7, R4.reuse ;  /* 0x0000000717167c19 */ /* 0x100fe40008001204 */
[----:B------:R-:W-:-:S03]  /*8b70*/  SHF.R.U32.HI R25, RZ, UR7, R4 ;  /* 0x00000007ff197c19 */ /* 0x000fc60008011604 */
[----:B------:R-:W-:Y:S02]  /*8b80*/  IMAD.MOV.U32 R4, RZ, RZ, R22 ;  /* 0x000000ffff047224 */ /* 0x000fe400078e0016 */
[----:B------:R-:W-:Y:S01]  /*8b90*/  IMAD.MOV.U32 R5, RZ, RZ, R25 ;  /* 0x000000ffff057224 */ /* 0x000fe200078e0019 */
[----:B-1----:R-:W-:Y:S06]  /*8ba0*/  @!P0 BRA `(.L_x_174) ;  /* 0x0000000000288947 */ /* 0x002fec0003800000 */
        /* <DEDUP_REMOVED lines=10> */
.L_x_174:
[----:B------:R-:W-:Y:S01]  /*8c50*/  ISETP.NE.AND P0, PT, R2, 0x1, PT ;  /* 0x000000010200780c */ /* 0x000fe20003f05270 */
[----:B------:R-:W-:Y:S01]  /*8c60*/  ULDC UR7, c[0x0][0x648] ;  /* 0x0001920000077ab9 */ /* 0x000fe20000000800 */
[----:B------:R-:W-:Y:S01]  /*8c70*/  LOP3.LUT R23, R23, UR6, RZ, 0xc0, !PT ;  /* 0x0000000617177c12 */ /* 0x000fe2000f8ec0ff */
[----:B--2---:R-:W-:Y:S01]  /*8c80*/  IMAD.MOV R24, RZ, RZ, -R24 ;  /* 0x000000ffff187224 */ /* 0x004fe200078e0a18 */
[----:B------:R-:W-:Y:S01]  /*8c90*/  SHF.R.U64 R4, R4, UR7, R5 ;  /* 0x0000000704047c19 */ /* 0x000fe20008001205 */
[----:B------:R-:W-:Y:S01]  /*8ca0*/  ULDC UR7, c[0x0][0x638] ;  /* 0x00018e0000077ab9 */ /* 0x000fe20000000800 */
[----:B------:R-:W-:Y:S01]  /*8cb0*/  LOP3.LUT R7, R20, UR4, RZ, 0xc0, !PT ;  /* 0x0000000414077c12 */ /* 0x000fe2000f8ec0ff */
[----:B------:R-:W-:Y:S01]  /*8cc0*/  ULDC UR8, c[0x0][0x610] ;  /* 0x0001840000087ab9 */ /* 0x000fe20000000800 */
[----:B------:R-:W-:Y:S02]  /*8cd0*/  IMAD.MOV.U32 R6, RZ, RZ, R15 ;  /* 0x000000ffff067224 */ /* 0x000fe400078e000f */
[----:B------:R-:W-:-:S02]  /*8ce0*/  IMAD.MOV R5, RZ, RZ, -R4 ;  /* 0x000000ffff057224 */ /* 0x000fc400078e0a04 */
[----:B------:R-:W-:Y:S02]  /*8cf0*/  IMAD R4, R4, UR5, R23 ;  /* 0x0000000504047c24 */ /* 0x000fe4000f8e0217 */
[----:B0-----:R-:W-:Y:S02]  /*8d00*/  @P0 IMAD R19, R21, R24, R14 ;  /* 0x0000001815130224 */ /* 0x001fe400078e020e */
[----:B------:R-:W-:Y:S01]  /*8d10*/  IMAD R22, R5, UR7, R22 ;  /* 0x0000000705167c24 */ /* 0x000fe2000f8e0216 */
[----:B------:R-:W-:Y:S01]  /*8d20*/  ULDC UR7, c[0x0][0x600] ;  /* 0x0001800000077ab9 */ /* 0x000fe20000000800 */
[----:B------:R-:W-:Y:S02]  /*8d30*/  IMAD R20, R4, UR8, R19 ;  /* 0x0000000804147c24 */ /* 0x000fe4000f8e0213 */
[----:B------:R-:W-:Y:S02]  /*8d40*/  IMAD R5, R22, UR7, R7 ;  /* 0x0000000716057c24 */ /* 0x000fe4000f8e0207 */
[----:B------:R-:W-:-:S03]  /*8d50*/  IMAD.MOV.U32 R4, RZ, RZ, 0x1 ;  /* 0x00000001ff047424 */ /* 0x000fc600078e00ff */
[----:B------:R-:W-:Y:S02]  /*8d60*/  SEL R19, R5, R20, !P0 ;  /* 0x0000001405137207 */ /* 0x000fe40004000000 */
[----:B------:R-:W-:-:S07]  /*8d70*/  SEL R20, R20, R5, !P0 ;  /* 0x0000000514147207 */ /* 0x000fce0004000000 */
.L_x_172:
[----:B------:R-:W-:Y:S05]  /*8d80*/  BSYNC B1 ;  /* 0x0000000000017941 */ /* 0x000fea0003800000 */
.L_x_171:
[----:B------:R-:W-:-:S13]  /*8d90*/  LOP3.LUT P0, RZ, R4, 0xff, RZ, 0xc0, !PT ;  /* 0x000000ff04ff7812 */ /* 0x000fda000780c0ff */
[----:B------:R-:W-:Y:S05]  /*8da0*/  @P0 BRA `(.L_x_175) ;  /* 0xfffffff400040947 */ /* 0x000fea000383ffff */
[----:B------:R-:W-:Y:S05]  /*8db0*/  BSYNC B0 ;  /* 0x0000000000007941 */ /* 0x000fea0003800000 */
.L_x_164:
[----:B------:R-:W-:-:S03]  /*8dc0*/  UMOV UR7, 0xffffffff ;  /* 0xffffffff00077882 */ /* 0x000fc60000000000 */
[----:B------:R-:W-:Y:S05]  /*8dd0*/  BRA.DIV UR7, `(.L_x_176) ;  /* 0x0000000207cc7947 */ /* 0x000fea000b800000 */
[----:B------:R-:W-:-:S13]  /*8de0*/  ELECT P6, URZ, PT ;  /* 0x00000000003f782f */ /* 0x000fda00038c0000 */
.L_x_188:
[----:B------:R-:W-:Y:S04]  /*8df0*/  BSSY B0, `(.L_x_177) ;  /* 0x0000019000007945 */ /* 0x000fe80003800000 */
[----:B------:R-:W-:Y:S05]  /*8e00*/  @!P6 BRA `(.L_x_178) ;  /* 0x00000000005ce947 */ /* 0x000fea0003800000 */
[----:B------:R-:W-:-:S04]  /*8e10*/  LOP3.LUT R18, R18, 0x2, RZ, 0xfc, !PT ;  /* 0x0000000212127812 */ /* 0x000fc800078efcff */
[----:B------:R-:W-:-:S13]  /*8e20*/  ISETP.NE.AND P0, PT, R18, 0x3, PT ;  /* 0x000000031200780c */ /* 0x000fda0003f05270 */
[----:B------:R-:W-:Y:S05]  /*8e30*/  @!P0 BRA `(.L_x_179) ;  /* 0x0000000000048947 */ /* 0x000fea0003800000 */
[----:B------:R-:W-:Y:S01]  /*8e40*/  BPT.TRAP 0x1 ;  /* 0x000000040000795c */ /* 0x000fe20000300000 */
.L_x_179:
[----:B------:R-:W0:Y:S01]  /*8e50*/  S2R R5, SR_CgaCtaId ;  /* 0x0000000000057919 */ /* 0x000e220000008800 */
[----:B------:R-:W-:Y:S02]  /*8e60*/  MOV R0, 0x400 ;  /* 0x0000040000007802 */ /* 0x000fe40000000f00 */
[----:B------:R-:W-:Y:S02]  /*8e70*/  SHF.L.U32 R2, R3, 0x1f, RZ ;  /* 0x0000001f03027819 */ /* 0x000fe400000006ff */
[----:B0-----:R-:W-:-:S05]  /*8e80*/  LEA R5, R5, R0, 0x18 ;  /* 0x0000000005057211 */ /* 0x001fca00078ec0ff */
[----:B------:R-:W-:-:S04]  /*8e90*/  VIADD R5, R5, 0x10 ;  /* 0x0000001005057836 */ /* 0x000fc80000000000 */
[C---:B------:R-:W-:Y:S02]  /*8ea0*/  IMAD R7, R8.reuse, 0x8, R5 ;  /* 0x0000000808077824 */ /* 0x040fe400078e0205 */
[----:B------:R-:W-:Y:S02]  /*8eb0*/  VIADD R8, R8, 0x1 ;  /* 0x0000000108087836 */ /* 0x000fe40000000000 */
[----:B------:R-:W0:Y:S03]  /*8ec0*/  SYNCS.PHASECHK.TRANS64.TRYWAIT P0, [R7+URZ], R2 ;  /* 0x00000002070075a7 */ /* 0x000e26000800017f */
[----:B------:R-:W-:-:S04]  /*8ed0*/  ISETP.NE.AND P1, PT, R8, 0x2, PT ;  /* 0x000000020800780c */ /* 0x000fc80003f25270 */
[----:B------:R-:W-:Y:S02]  /*8ee0*/  SEL R0, RZ, 0x1, P1 ;  /* 0x00000001ff007807 */ /* 0x000fe40000800000 */
[----:B------:R-:W-:Y:S02]  /*8ef0*/  SEL R8, R8, RZ, P1 ;  /* 0x000000ff08087207 */ /* 0x000fe40000800000 */
[----:B------:R-:W-:Y:S01]  /*8f00*/  LOP3.LUT R0, R3, R0, RZ, 0x3c, !PT ;  /* 0x0000000003007212 */ /* 0x000fe200078e3cff */
[----:B0-----:R-:W-:Y:S06]  /*8f10*/  @!P0 BRA `(.L_x_180) ;  /* 0x00000000009c8947 */ /* 0x001fec0003800000 */
.L_x_189:
[----:B------:R-:W-:Y:S01]  /*8f20*/  IMAD R5, R8, 0x8, R5 ;  /* 0x0000000808057824 */ /* 0x000fe200078e0205 */
[----:B------:R-:W-:-:S07]  /*8f30*/  SHF.L.U32 R0, R0, 0x1f, RZ ;  /* 0x0000001f00007819 */ /* 0x000fce00000006ff */
.L_x_181:
[----:B-1----:R1:W2:Y:S02]  /*8f40*/  SYNCS.PHASECHK.TRANS64.TRYWAIT P0, [R5+URZ], R0 ;  /* 0x00000000050075a7 */ /* 0x0022a4000800017f */
[----:B--2---:R-:W-:Y:S05]  /*8f50*/  @!P0 NANOSLEEP.SYNCS 0x989680 ;  /* 0x009896800000895d */ /* 0x004fea0003900000 */
[----:B------:R-:W2:Y:S02]  /*8f60*/  @!P0 SYNCS.PHASECHK.TRANS64 P0, [R5+URZ], R0 ;  /* 0x00000000050085a7 */ /* 0x000ea4000800007f */
[----:B--2---:R-:W-:Y:S05]  /*8f70*/  @!P0 BRA `(.L_x_181) ;  /* 0xfffffffc00f08947 */ /* 0x004fea000383ffff */
.L_x_178:
[----:B------:R-:W-:Y:S05]  /*8f80*/  BSYNC B0 ;  /* 0x0000000000007941 */ /* 0x000fea0003800000 */
.L_x_177:
[----:B------:R-:W-:Y:S05]  /*8f90*/  EXIT ;  /* 0x000000000000794d */ /* 0x000fea0003800000 */
.L_x_21:
[----:B-1----:R1:W2:Y:S02]  /*8fa0*/  SYNCS.PHASECHK.TRANS64.TRYWAIT P1, [R3+URZ], R0 ;  /* 0x00000000030075a7 */ /* 0x0022a4000802017f */
[----:B--2---:R-:W-:Y:S05]  /*8fb0*/  @!P1 NANOSLEEP.SYNCS 0x989680 ;  /* 0x009896800000995d */ /* 0x004fea0003900000 */
[----:B------:R-:W2:Y:S02]  /*8fc0*/  @!P1 SYNCS.PHASECHK.TRANS64 P1, [R3+URZ], R0 ;  /* 0x00000000030095a7 */ /* 0x000ea4000802007f */
[----:B--2---:R-:W-:Y:S05]  /*8fd0*/  @!P1 BRA `(.L_x_21) ;  /* 0xfffffffc00f09947 */ /* 0x004fea000383ffff */
[----:B------:R-:W-:Y:S05]  /*8fe0*/  BRA `(.L_x_20) ;  /* 0xffffff8400d47947 */ /* 0x000fea000383ffff */
.L_x_26:
[----:B-1----:R1:W2:Y:S02]  /*8ff0*/  SYNCS.PHASECHK.TRANS64.TRYWAIT P1, [R5+URZ], R4 ;  /* 0x00000004050075a7 */ /* 0x0022a4000802017f */
[----:B--2---:R-:W-:Y:S05]  /*9000*/  @!P1 NANOSLEEP.SYNCS 0x989680 ;  /* 0x009896800000995d */ /* 0x004fea0003900000 */
[----:B------:R-:W2:Y:S02]  /*9010*/  @!P1 SYNCS.PHASECHK.TRANS64 P1, [R5+URZ], R4 ;  /* 0x00000004050095a7 */ /* 0x000ea4000802007f */
[----:B--2---:R-:W-:Y:S05]  /*9020*/  @!P1 BRA `(.L_x_26) ;  /* 0xfffffffc00f09947 */ /* 0x004fea000383ffff */
[----:B------:R-:W-:Y:S05]  /*9030*/  BRA `(.L_x_25) ;  /* 0xffffff8c00e47947 */ /* 0x000fea000383ffff */
.L_x_165:
[----:B------:R-:W-:Y:S01]  /*9040*/  BSSY B1, `(.L_x_182) ;  /* 0x0000006000017945 */ /* 0x000fe20003800000 */
[----:B------:R-:W-:-:S07]  /*9050*/  IMAD.MOV.U32 R15, RZ, RZ, -0x1 ;  /* 0xffffffffff0f7424 */ /* 0x000fce00078e00ff */
[----:B------:R-:W-:Y:S05]  /*9060*/  WARPSYNC.COLLECTIVE R15, `(.L_x_183) ;  /* 0x000000000f0c7348 */ /* 0x000fea0003c00000 */
[----:B------:R-:W-:Y:S02]  /*9070*/  ELECT P6, UR62, PT ;  /* 0x00000000003e782f */ /* 0x000fe400038c0000 */
[----:B------:R-:W-:Y:S01]  /*9080*/  MOV R14, UR62 ;  /* 0x0000003e000e7c02 */ /* 0x000fe20008000f00 */
[----:B------:R-:W-:Y:S10]  /*9090*/  ENDCOLLECTIVE ;  /* 0x000000000000791b */ /* 0x000ff40003800000 */
.L_x_183:
[----:B------:R-:W-:Y:S05]  /*90a0*/  BSYNC B1 ;  /* 0x0000000000017941 */ /* 0x000fea0003800000 */
.L_x_182:
[----:B------:R-:W-:Y:S05]  /*90b0*/  BRA `(.L_x_184) ;  /* 0xfffffff0004c7947 */ /* 0x000fea000383ffff */
.L_x_168:
[----:B0-----:R0:W1:Y:S02]  /*90c0*/  SYNCS.PHASECHK.TRANS64.TRYWAIT P0, [R20+URZ+0x10], R7 ;  /* 0x00001007140075a7 */ /* 0x001064000800017f */
[----:B-1----:R-:W-:Y:S05]  /*90d0*/  @!P0 NANOSLEEP.SYNCS 0x989680 ;  /* 0x009896800000895d */ /* 0x002fea0003900000 */
[----:B------:R-:W1:Y:S02]  /*90e0*/  @!P0 SYNCS.PHASECHK.TRANS64 P0, [R20+URZ+0x10], R7 ;  /* 0x00001007140085a7 */ /* 0x000e64000800007f */
[----:B-1----:R-:W-:Y:S05]  /*90f0*/  @!P0 BRA `(.L_x_168) ;  /* 0xfffffffc00f08947 */ /* 0x002fea000383ffff */
[----:B------:R-:W-:Y:S05]  /*9100*/  BRA `(.L_x_185) ;  /* 0xfffffff0008c7947 */ /* 0x000fea000383ffff */
.L_x_176:
[----:B------:R-:W-:Y:S01]  /*9110*/  BSSY B0, `(.L_x_186) ;  /* 0x0000006000007945 */ /* 0x000fe20003800000 */
[----:B------:R-:W-:-:S07]  /*9120*/  IMAD.MOV.U32 R15, RZ, RZ, -0x1 ;  /* 0xffffffffff0f7424 */ /* 0x000fce00078e00ff */
[----:B------:R-:W-:Y:S05]  /*9130*/  WARPSYNC.COLLECTIVE R15, `(.L_x_187) ;  /* 0x000000000f0c7348 */ /* 0x000fea0003c00000 */
[----:B------:R-:W-:Y:S02]  /*9140*/  ELECT P6, UR62, PT ;  /* 0x00000000003e782f */ /* 0x000fe400038c0000 */
[----:B------:R-:W-:Y:S01]  /*9150*/  MOV R14, UR62 ;  /* 0x0000003e000e7c02 */ /* 0x000fe20008000f00 */
[----:B------:R-:W-:Y:S10]  /*9160*/  ENDCOLLECTIVE ;  /* 0x000000000000791b */ /* 0x000ff40003800000 */
.L_x_187:
[----:B------:R-:W-:Y:S05]  /*9170*/  BSYNC B0 ;  /* 0x0000000000007941 */ /* 0x000fea0003800000 */
.L_x_186:
[----:B------:R-:W-:Y:S05]  /*9180*/  BRA `(.L_x_188) ;  /* 0xfffffffc00187947 */ /* 0x000fea000383ffff */
.L_x_180:
[----:B0-----:R0:W1:Y:S02]  /*9190*/  SYNCS.PHASECHK.TRANS64.TRYWAIT P0, [R7+URZ], R2 ;  /* 0x00000002070075a7 */ /* 0x001064000800017f */
[----:B-1----:R-:W-:Y:S05]  /*91a0*/  @!P0 NANOSLEEP.SYNCS 0x989680 ;  /* 0x009896800000895d */ /* 0x002fea0003900000 */
[----:B------:R-:W1:Y:S02]  /*91b0*/  @!P0 SYNCS.PHASECHK.TRANS64 P0, [R7+URZ], R2 ;  /* 0x00000002070085a7 */ /* 0x000e64000800007f */
[----:B-1----:R-:W-:Y:S05]  /*91c0*/  @!P0 BRA `(.L_x_180) ;  /* 0xfffffffc00f08947 */ /* 0x002fea000383ffff */
[----:B------:R-:W-:Y:S05]  /*91d0*/  BRA `(.L_x_189) ;  /* 0xfffffffc00507947 */ /* 0x000fea000383ffff */
.L_x_190:
[----:B------:R-:W-:-:S00]  /*91e0*/  BRA `(.L_x_190) ;  /* 0xfffffffc00fc7947 */ /* 0x000fc0000383ffff */
[----:B------:R-:W-:-:S00]  /*91f0*/  NOP ;  /* 0x0000000000007918 */ /* 0x000fc00000000000 */
        /* <DEDUP_REMOVED lines=8> */
.L_x_191:


//--------------------- .nv.global.init           --------------------------
	.section	.nv.global.init,"aw",@progbits
.nv.global.init:
	.type		$str$22,@object
	.size		$str$22,($str$23 - $str$22)
$str$22:
        /*0000*/ 	.byte	0x6b, 0x5f, 0x74, 0x69, 0x6c, 0x65, 0x5f, 0x63, 0x6f, 0x75, 0x6e, 0x74, 0x20, 0x3e, 0x3d, 0x20
        /*0010*/ 	.byte	0x31, 0x00
	.type		$str$23,@object
	.size		$str$23,(__unnamed_1 - $str$23)
$str$23:
        /*0012*/ 	.byte	0x2f, 0x74, 0x6d, 0x70, 0x2f, 0x63, 0x75, 0x74, 0x6c, 0x61, 0x73, 0x73, 0x5f, 0x73, 0x77, 0x65
        /*0022*/ 	.byte	0x65, 0x70, 0x5f, 0x73, 0x72, 0x63, 0x2f, 0x69, 0x6e, 0x63, 0x6c, 0x75, 0x64, 0x65, 0x2f, 0x63
        /*0032*/ 	.byte	0x75, 0x74, 0x6c, 0x61, 0x73, 0x73, 0x2f, 0x67, 0x65, 0x6d, 0x6d, 0x2f, 0x63, 0x6f, 0x6c, 0x6c
        /*0042*/ 	.byte	0x65, 0x63, 0x74, 0x69, 0x76, 0x65, 0x2f, 0x73, 0x6d, 0x39, 0x30, 0x5f, 0x6d, 0x6d, 0x61, 0x5f
        /*0052*/ 	.byte	0x74, 0x6d, 0x61, 0x5f, 0x67, 0x6d, 0x6d, 0x61, 0x5f, 0x73, 0x73, 0x5f, 0x77, 0x61, 0x72, 0x70
        /*0062*/ 	.byte	0x73, 0x70, 0x65, 0x63, 0x69, 0x61, 0x6c, 0x69, 0x7a, 0x65, 0x64, 0x2e, 0x68, 0x70, 0x70, 0x00
	.type		__unnamed_1,@object
	.size		__unnamed_1,(.L_0 - __unnamed_1)
__unnamed_1:
        /*0072*/ 	.byte	0x76, 0x6f, 0x69, 0x64, 0x20, 0x63, 0x75, 0x74, 0x6c, 0x61, 0x73, 0x73, 0x3a, 0x3a, 0x67, 0x65
        /* <DEDUP_REMOVED lines=180> */
        /*0bc2*/ 	.byte	0x74, 0x79, 0x5d, 0x00
.L_0:


//--------------------- .nv.shared._ZN7cutlass13device_kernelINS_4gemm6kernel13GemmUniversalIN4cute5tupleIJiiiiEEENS1_10collective13CollectiveMmaINS1_34MainloopSm90TmaGmmaWarpSpecializedILi2ENS5_IJNS4_1CILi1EEENSA_ILi4EEESB_EEENS1_35KernelTmaWarpSpecializedCooperativeEEENS5_IJNSA_ILi256EEENSA_ILi64EEENSA_ILi128EEEEEENS_6half_tENS5_IJlSB_lEEESK_SL_NS4_8TiledMMAINS4_8MMA_AtomIJNS4_4SM904GMMA25MMA_64x64x16_F32F16F16_SSILNSP_5MajorE0ELSR_0ELNSP_7ScaleInE1ELSS_1EEEEEENS4_6LayoutINS5_IJNSA_ILi2EEESB_SB_EEENS5_IJSB_NSA_ILi0EEESY_EEEEENS5_IJNS4_10UnderscoreES11_S11_EEEEENS4_23SM90_TMA_LOAD_MULTICASTENS4_14ComposedLayoutINS4_7SwizzleILi3ELi4ELi3EEENS4_18smem_ptr_flag_bitsILi16EEENSV_INS5_IJNSA_ILi8EEESH_EEENS5_IJSH_SB_EEEEEEEvNS4_8identityENS4_13SM90_TMA_LOADES1E_vS1F_EENS_8epilogue10collective6detail29Sm90TmaWarpSpecializedAdapterINS1J_15DefaultEpilogueISK_SL_SL_NS1I_6thread17LinearCombinationISK_Li1EffLNS1N_9ScaleType4KindE0ELNS_15FloatRoundStyleE2ESK_EENS1_15EpilogueDefaultEEEEEvvEEEEvNT_6ParamsE --------------------------
	.section	.nv.shared._ZN7cutlass13device_kernelINS_4gemm6kernel13GemmUniversalIN4cute5tupleIJiiiiEEENS1_10collective13CollectiveMmaINS1_34MainloopSm90TmaGmmaWarpSpecializedILi2ENS5_IJNS4_1CILi1EEENSA_ILi4EEESB_EEENS1_35KernelTmaWarpSpecializedCooperativeEEENS5_IJNSA_ILi256EEENSA_ILi64EEENSA_ILi128EEEEEENS_6half_tENS5_IJlSB_lEEESK_SL_NS4_8TiledMMAINS4_8MMA_AtomIJNS4_4SM904GMMA25MMA_64x64x16_F32F16F16_SSILNSP_5MajorE0ELSR_0ELNSP_7ScaleInE1ELSS_1EEEEEENS4_6LayoutINS5_IJNSA_ILi2EEESB_SB_EEENS5_IJSB_NSA_ILi0EEESY_EEEEENS5_IJNS4_10UnderscoreES11_S11_EEEEENS4_23SM90_TMA_LOAD_MULTICASTENS4_14ComposedLayoutINS4_7SwizzleILi3ELi4ELi3EEENS4_18smem_ptr_flag_bitsILi16EEENSV_INS5_IJNSA_ILi8EEESH_EEENS5_IJSH_SB_EEEEEEEvNS4_8identityENS4_13SM90_TMA_LOADES1E_vS1F_EENS_8epilogue10collective6detail29Sm90TmaWarpSpecializedAdapterINS1J_15DefaultEpilogueISK_SL_SL_NS1I_6thread17LinearCombinationISK_Li1EffLNS1N_9ScaleType4KindE0ELNS_15FloatRoundStyleE2ESK_EENS1_15EpilogueDefaultEEEEEvvEEEEvNT_6ParamsE,"aw",@nobits
	.sectionflags	@""
	.align	16
	.zero		1024


//--------------------- .nv.shared.reserved.0     --------------------------
	.section	.nv.shared.reserved.0,"aw",@nobits
	.weak		__nv_reservedSMEM_offset_0_alias
	.size		__nv_reservedSMEM_offset_0_alias, 0, 0
	.other		__nv_reservedSMEM_offset_0_alias,@"STO_CUDA_RESERVED_SHARED STV_DEFAULT"
__nv_reservedSMEM_offset_0_alias:
	.zero		0


//--------------------- .nv.global                --------------------------
	.section	.nv.global,"aw",@nobits
.nv.global:
	.type		_ZN40_INTERNAL_e48e9e5b_4_k_cu_6e87e5b6_154384cute1_E,@object
	.size		_ZN40_INTERNAL_e48e9e5b_4_k_cu_6e87e5b6_154384cute1_E,(_ZN40_INTERNAL_e48e9e5b_4_k_cu_6e87e5b6_154384cuda3std3__45__cpo6cbeginE - _ZN40_INTERNAL_e48e9e5b_4_k_cu_6e87e5b6_154384cute1_E)
_ZN40_INTERNAL_e48e9e5b_4_k_cu_6e87e5b6_154384cute1_E:
	.zero		1
	.type		_ZN40_INTERNAL_e48e9e5b_4_k_cu_6e87e5b6_154384cuda3std3__45__cpo6cbeginE,@object
	.size		_ZN40_INTERNAL_e48e9e5b_4_k_cu_6e87e5b6_154384cuda3std3__45__cpo6cbeginE,(_ZN40_INTERNAL_e48e9e5b_4_k_cu_6e87e5b6_154384cuda3std3__48in_placeE - _ZN40_INTERNAL_e48e9e5b_4_k_cu_6e87e5b6_154384cuda3std3__45__cpo6cbeginE)
_ZN40_INTERNAL_e48e9e5b_4_k_cu_6e87e5b6_154384cuda3std3__45__cpo6cbeginE:
	.zero		1
	.type		_ZN40_INTERNAL_e48e9e5b_4_k_cu_6e87e5b6_154384cuda3std3__48in_placeE,@object
	.size		_ZN40_INTERNAL_e48e9e5b_4_k_cu_6e87e5b6_154384cuda3std3__48in_placeE,(_ZN40_INTERNAL_e48e9e5b_4_k_cu_6e87e5b6_154384cuda3std6ranges3__45__cpo9iter_moveE - _ZN40_INTERNAL_e48e9e5b_4_k_cu_6e87e5b6_154384cuda3std3__48in_placeE)
_ZN40_INTERNAL_e48e9e5b_4_k_cu_6e87e5b6_154384cuda3std3__48in_placeE:
	.zero		1
	.type		_ZN40_INTERNAL_e48e9e5b_4_k_cu_6e87e5b6_154384cuda3std6ranges3__45__cpo9iter_moveE,@object
	.size		_ZN40_INTERNAL_e48e9e5b_4_k_cu_6e87e5b6_154384cuda3std6ranges3__45__cpo9iter_moveE,(_ZN40_INTERNAL_e48e9e5b_4_k_cu_6e87e5b6_154384cuda3std3__45__cpo5beginE - _ZN40_INTERNAL_e48e9e5b_4_k_cu_6e87e5b6_154384cuda3std6ranges3__45__cpo9iter_moveE)
_ZN40_INTERNAL_e48e9e5b_4_k_cu_6e87e5b6_154384cuda3std6ranges3__45__cpo9iter_moveE:
	.zero		1
	.type		_ZN40_INTERNAL_e48e9e5b_4_k_cu_6e87e5b6_154384cuda3std3__45__cpo5beginE,@object
	.size		_ZN40_INTERNAL_e48e9e5b_4_k_cu_6e87e5b6_154384cuda3std3__45__cpo5beginE,(_ZN40_INTERNAL_e48e9e5b_4_k_cu_6e87e5b6_154384cuda3std3__442_GLOBAL__N__e48e9e5b_4_k_cu_6e87e5b6_154386ignoreE - _ZN40_INTERNAL_e48e9e5b_4_k_cu_6e87e5b6_154384cuda3std3__45__cpo5beginE)
_ZN40_INTERNAL_e48e9e5b_4_k_cu_6e87e5b6_154384cuda3std3__45__cpo5beginE:
	.zero		1
	.type		_ZN40_INTERNAL_e48e9e5b_4_k_cu_6e87e5b6_154384cuda3std3__442_GLOBAL__N__e48e9e5b_4_k_cu_6e87e5b6_154386ignoreE,@object
	.size		_ZN40_INTERNAL_e48e9e5b_4_k_cu_6e87e5b6_154384cuda3std3__442_GLOBAL__N__e48e9e5b_4_k_cu_6e87e5b6_154386ignoreE,(_ZN40_INTERNAL_e48e9e5b_4_k_cu_6e87e5b6_154384cute7productE - _ZN40_INTERNAL_e48e9e5b_4_k_cu_6e87e5b6_154384cuda3std3__442_GLOBAL__N__e48e9e5b_4_k_cu_6e87e5b6_154386ignoreE)
_ZN40_INTERNAL_e48e9e5b_4_k_cu_6e87e5b6_154384cuda3std3__442_GLOBAL__N__e48e9e5b_4_k_cu_6e87e5b6_154386ignoreE:
	.zero		1
	.type		_ZN40_INTERNAL_e48e9e5b_4_k_cu_6e87e5b6_154384cute7productE,@object
	.size		_ZN40_INTERNAL_e48e9e5b_4_k_cu_6e87e5b6_154384cute7productE,(_ZN40_INTERNAL_e48e9e5b_4_k_cu_6e87e5b6_154384cuda3std3__45__cpo3endE - _ZN40_INTERNAL_e48e9e5b_4_k_cu_6e87e5b6_154384cute7productE)
_ZN40_INTERNAL_e48e9e5b_4_k_cu_6e87e5b6_154384cute7productE:
	.zero		1
	.type		_ZN40_INTERNAL_e48e9e5b_4_k_cu_6e87e5b6_154384cuda3std3__45__cpo3endE,@object
	.size		_ZN40_INTERNAL_e48e9e5b_4_k_cu_6e87e5b6_154384cuda3std3__45__cpo3endE,(_ZN40_INTERNAL_e48e9e5b_4_k_cu_6e87e5b6_154384cuda3std3__419piecewise_constructE - _ZN40_INTERNAL_e48e9e5b_4_k_cu_6e87e5b6_154384cuda3std3__45__cpo3endE)
_ZN40_INTERNAL_e48e9e5b_4_k_cu_6e87e5b6_154384cuda3std3__45__cpo3endE:
	.zero		1
	.type		_ZN40_INTERNAL_e48e9e5b_4_k_cu_6e87e5b6_154384cuda3std3__419piecewise_constructE,@object
	.size		_ZN40_INTERNAL_e48e9e5b_4_k_cu_6e87e5b6_154384cuda3std3__419piecewise_constructE,(_ZN40_INTERNAL_e48e9e5b_4_k_cu_6e87e5b6_154384cuda3std3__45__cpo4cendE - _ZN40_INTERNAL_e48e9e5b_4_k_cu_6e87e5b6_154384cuda3std3__419piecewise_constructE)
_ZN40_INTERNAL_e48e9e5b_4_k_cu_6e87e5b6_154384cuda3std3__419piecewise_constructE:
	.zero		1
	.type		_ZN40_INTERNAL_e48e9e5b_4_k_cu_6e87e5b6_154384cuda3std3__45__cpo4cendE,@object
	.size		_ZN40_INTERNAL_e48e9e5b_4_k_cu_6e87e5b6_154384cuda3std3__45__cpo4cendE,(_ZN40_INTERNAL_e48e9e5b_4_k_cu_6e87e5b6_154384cuda3std6ranges3__45__cpo4swapE - _ZN40_INTERNAL_e48e9e5b_4_k_cu_6e87e5b6_154384cuda3std3__45__cpo4cendE)
_ZN40_INTERNAL_e48e9e5b_4_k_cu_6e87e5b6_154384cuda3std3__45__cpo4cendE:
	.zero		1
	.type		_ZN40_INTERNAL_e48e9e5b_4_k_cu_6e87e5b6_154384cuda3std6ranges3__45__cpo4swapE,@object
	.size		_ZN40_INTERNAL_e48e9e5b_4_k_cu_6e87e5b6_154384cuda3std6ranges3__45__cpo4swapE,(.L_8 - _ZN40_INTERNAL_e48e9e5b_4_k_cu_6e87e5b6_154384cuda3std6ranges3__45__cpo4swapE)
_ZN40_INTERNAL_e48e9e5b_4_k_cu_6e87e5b6_154384cuda3std6ranges3__45__cpo4swapE:
	.zero		1
.L_8:


//--------------------- .nv.constant0._ZN7cutlass13device_kernelINS_4gemm6kernel13GemmUniversalIN4cute5tupleIJiiiiEEENS1_10collective13CollectiveMmaINS1_34MainloopSm90TmaGmmaWarpSpecializedILi2ENS5_IJNS4_1CILi1EEENSA_ILi4EEESB_EEENS1_35KernelTmaWarpSpecializedCooperativeEEENS5_IJNSA_ILi256EEENSA_ILi64EEENSA_ILi128EEEEEENS_6half_tENS5_IJlSB_lEEESK_SL_NS4_8TiledMMAINS4_8MMA_AtomIJNS4_4SM904GMMA25MMA_64x64x16_F32F16F16_SSILNSP_5MajorE0ELSR_0ELNSP_7ScaleInE1ELSS_1EEEEEENS4_6LayoutINS5_IJNSA_ILi2EEESB_SB_EEENS5_IJSB_NSA_ILi0EEESY_EEEEENS5_IJNS4_10UnderscoreES11_S11_EEEEENS4_23SM90_TMA_LOAD_MULTICASTENS4_14ComposedLayoutINS4_7SwizzleILi3ELi4ELi3EEENS4_18smem_ptr_flag_bitsILi16EEENSV_INS5_IJNSA_ILi8EEESH_EEENS5_IJSH_SB_EEEEEEEvNS4_8identityENS4_13SM90_TMA_LOADES1E_vS1F_EENS_8epilogue10collective6detail29Sm90TmaWarpSpecializedAdapterINS1J_15DefaultEpilogueISK_SL_SL_NS1I_6thread17LinearCombinationISK_Li1EffLNS1N_9ScaleType4KindE0ELNS_15FloatRoundStyleE2ESK_EENS1_15EpilogueDefaultEEEEEvvEEEEvNT_6ParamsE --------------------------
	.section	.nv.constant0._ZN7cutlass13device_kernelINS_4gemm6kernel13GemmUniversalIN4cute5tupleIJiiiiEEENS1_10collective13CollectiveMmaINS1_34MainloopSm90TmaGmmaWarpSpecializedILi2ENS5_IJNS4_1CILi1EEENSA_ILi4EEESB_EEENS1_35KernelTmaWarpSpecializedCooperativeEEENS5_IJNSA_ILi256EEENSA_ILi64EEENSA_ILi128EEEEEENS_6half_tENS5_IJlSB_lEEESK_SL_NS4_8TiledMMAINS4_8MMA_AtomIJNS4_4SM904GMMA25MMA_64x64x16_F32F16F16_SSILNSP_5MajorE0ELSR_0ELNSP_7ScaleInE1ELSS_1EEEEEENS4_6LayoutINS5_IJNSA_ILi2EEESB_SB_EEENS5_IJSB_NSA_ILi0EEESY_EEEEENS5_IJNS4_10UnderscoreES11_S11_EEEEENS4_23SM90_TMA_LOAD_MULTICASTENS4_14ComposedLayoutINS4_7SwizzleILi3ELi4ELi3EEENS4_18smem_ptr_flag_bitsILi16EEENSV_INS5_IJNSA_ILi8EEESH_EEENS5_IJSH_SB_EEEEEEEvNS4_8identityENS4_13SM90_TMA_LOADES1E_vS1F_EENS_8epilogue10collective6detail29Sm90TmaWarpSpecializedAdapterINS1J_15DefaultEpilogueISK_SL_SL_NS1I_6thread17LinearCombinationISK_Li1EffLNS1N_9ScaleType4KindE0ELNS_15FloatRoundStyleE2ESK_EENS1_15EpilogueDefaultEEEEEvvEEEEvNT_6ParamsE,"a",@progbits
	.sectionflags	@""
	.align	4
.nv.constant0._ZN7cutlass13device_kernelINS_4gemm6kernel13GemmUniversalIN4cute5tupleIJiiiiEEENS1_10collective13CollectiveMmaINS1_34MainloopSm90TmaGmmaWarpSpecializedILi2ENS5_IJNS4_1CILi1EEENSA_ILi4EEESB_EEENS1_35KernelTmaWarpSpecializedCooperativeEEENS5_IJNSA_ILi256EEENSA_ILi64EEENSA_ILi128EEEEEENS_6half_tENS5_IJlSB_lEEESK_SL_NS4_8TiledMMAINS4_8MMA_AtomIJNS4_4SM904GMMA25MMA_64x64x16_F32F16F16_SSILNSP_5MajorE0ELSR_0ELNSP_7ScaleInE1ELSS_1EEEEEENS4_6LayoutINS5_IJNSA_ILi2EEESB_SB_EEENS5_IJSB_NSA_ILi0EEESY_EEEEENS5_IJNS4_10UnderscoreES11_S11_EEEEENS4_23SM90_TMA_LOAD_MULTICASTENS4_14ComposedLayoutINS4_7SwizzleILi3ELi4ELi3EEENS4_18smem_ptr_flag_bitsILi16EEENSV_INS5_IJNSA_ILi8EEESH_EEENS5_IJSH_SB_EEEEEEEvNS4_8identityENS4_13SM90_TMA_LOADES1E_vS1F_EENS_8epilogue10collective6detail29Sm90TmaWarpSpecializedAdapterINS1J_15DefaultEpilogueISK_SL_SL_NS1I_6thread17LinearCombinationISK_Li1EffLNS1N_9ScaleType4KindE0ELNS_15FloatRoundStyleE2ESK_EENS1_15EpilogueDefaultEEEEEvvEEEEvNT_6ParamsE:
	.zero		1664


//--------------------- SYMBOLS --------------------------

	.type		.nv.reservedSmem.offset0,@object
	.size		.nv.reservedSmem.offset0,0x4
	.type		__assertfail,@function
